def matmul_kernel(
    a_ptr,
    b_ptr,
    c_ptr,
    M,
    N,
    K,
    stride_am,
    stride_ak,
    stride_bk,
    stride_bn,
    stride_cm,
    stride_cn,
    BLOCK_M: tl.constexpr,
    BLOCK_N: tl.constexpr,
    BLOCK_K: tl.constexpr,
    GROUP_M: tl.constexpr,
):
    pid = tl.program_id(axis=0)
    num_pid_m = tl.cdiv(M, BLOCK_M)
    num_pid_n = tl.cdiv(N, BLOCK_N)
    num_pid_in_group = GROUP_M * num_pid_n
    group_id = pid // num_pid_in_group
    first_pid_m = group_id * GROUP_M
    group_size_m = min(num_pid_m - first_pid_m, GROUP_M)
    pid_m = first_pid_m + ((pid % num_pid_in_group) % group_size_m)
    pid_n = (pid % num_pid_in_group) // group_size_m

    offs_am = (pid_m * BLOCK_M + tl.arange(0, BLOCK_M)) % M
    offs_bn = (pid_n * BLOCK_N + tl.arange(0, BLOCK_N)) % N
    offs_k = tl.arange(0, BLOCK_K)
    a_ptrs = a_ptr + offs_am[:, None] * stride_am + offs_k[None, :] * stride_ak
    b_ptrs = b_ptr + offs_k[:, None] * stride_bk + offs_bn[None, :] * stride_bn

    acc = tl.zeros((BLOCK_M, BLOCK_N), dtype=tl.float32)
    for kk in range(0, tl.cdiv(K, BLOCK_K)):
        a = tl.load(a_ptrs, mask=offs_k[None, :] < K - kk * BLOCK_K, other=0.0)
        b = tl.load(b_ptrs, mask=offs_k[:, None] < K - kk * BLOCK_K, other=0.0)
        acc = tl.dot(a, b, acc)
        a_ptrs += BLOCK_K * stride_ak
        b_ptrs += BLOCK_K * stride_bk

    c = acc.to(c_ptr.dtype.element_ty)
    offs_cm = pid_m * BLOCK_M + tl.arange(0, BLOCK_M)
    offs_cn = pid_n * BLOCK_N + tl.arange(0, BLOCK_N)
    c_ptrs = c_ptr + offs_cm[:, None] * stride_cm + offs_cn[None, :] * stride_cn
    mask = (offs_cm[:, None] < M) & (offs_cn[None, :] < N)
    tl.store(c_ptrs, c, mask=mask)

# config = {"BLOCK_K": 128, "BLOCK_M": 128, "BLOCK_N": 64, "GROUP_M": 8, "arch": "sm_100", "dtype": "bf16", "num_ctas": 4, "num_stages": 3, "num_warps": 4}
# arch = sm_100


// ===== COMPILED SASS (sm_100a) =====

	.target	sm_100a

	.elftype	@"ET_EXEC"


//--------------------- .note.nv.tkinfo           --------------------------
	.section	.note.nv.tkinfo,"",@"SHT_NOTE"
	.sectionflags	@"SHF_NOTE_NV_TKINFO"
	.tkinfo
        /*0018*/ 	.word	0x00000081
        /*0030*/ 	.string	""
        /*0030*/ 	.string	"ptxas-blackwell"
        /*0030*/ 	.string	"Cuda compilation tools, release 12.9, V12.9.86"
        /*0030*/ 	.string	"Build cuda_12.9.r12.9/compiler.36037853_0"
        /*0030*/ 	.string	"-v  -suppress-debug-info  -lineinfo  -arch sm_100a "



//--------------------- .note.nv.cuver            --------------------------
	.section	.note.nv.cuver,"",@"SHT_NOTE"
	.sectionflags	@"SHF_NOTE_NV_CUVER"
        /*0018*/ 	.short	0x0001
        /*001a*/ 	.short	0x0064
        /*001c*/ 	.short	0x0001
        /*001e*/ 	.short	0x0000
        /*0020*/ 	.short	0x0001
        /*0022*/ 	.short	0x0000


//--------------------- .nv.info                  --------------------------
	.section	.nv.info,"",@"SHT_CUDA_INFO"
	.align	4


	//----- nvinfo : EIATTR_REGCOUNT
	.align		4
        /*0000*/ 	.byte	0x04, 0x2f
        /*0002*/ 	.short	(.L_4 - .L_3)
	.align		4
.L_3:
        /*0004*/ 	.word	index@(matmul_kernel)
        /*0008*/ 	.word	0x000000ff


	//----- nvinfo : EIATTR_FRAME_SIZE
	.align		4
.L_4:
        /*000c*/ 	.byte	0x04, 0x11
        /*000e*/ 	.short	(.L_6 - .L_5)
	.align		4
.L_5:
        /*0010*/ 	.word	index@($__internal_2_$__cuda_sm10x_tcgen05_guardrail_trap_unallocated_columns_being_dealloced)
        /*0014*/ 	.word	0x00000058


	//----- nvinfo : EIATTR_FRAME_SIZE
	.align		4
.L_6:
        /*0018*/ 	.byte	0x04, 0x11
        /*001a*/ 	.short	(.L_8 - .L_7)
	.align		4
.L_7:
        /*001c*/ 	.word	index@($__internal_1_$__cuda_sm10x_tcgen05_guardrail_trap_phase_invalid_during_alloc)
        /*0020*/ 	.word	0x00000058


	//----- nvinfo : EIATTR_FRAME_SIZE
	.align		4
.L_8:
        /*0024*/ 	.byte	0x04, 0x11
        /*0026*/ 	.short	(.L_10 - .L_9)
	.align		4
.L_9:
        /*0028*/ 	.word	index@($__internal_0_$__cuda_sm10x_tcgen05_guardrail_trap_col_being_dealloced_not_returned_by_alloc)
        /*002c*/ 	.word	0x00000058


	//----- nvinfo : EIATTR_FRAME_SIZE
	.align		4
.L_10:
        /*0030*/ 	.byte	0x04, 0x11
        /*0032*/ 	.short	(.L_12 - .L_11)
	.align		4
.L_11:
        /*0034*/ 	.word	index@(matmul_kernel)
        /*0038*/ 	.word	0x00000058


	//----- nvinfo : EIATTR_MIN_STACK_SIZE
	.align		4
.L_12:
        /*003c*/ 	.byte	0x04, 0x12
        /*003e*/ 	.short	(.L_14 - .L_13)
	.align		4
.L_13:
        /*0040*/ 	.word	index@(matmul_kernel)
        /*0044*/ 	.word	0x00000058
.L_14:


//--------------------- .nv.info.matmul_kernel    --------------------------
	.section	.nv.info.matmul_kernel,"",@"SHT_CUDA_INFO"
	.sectionflags	@""
	.align	4


	//----- nvinfo : EIATTR_CUDA_API_VERSION
	.align		4
        /*0000*/ 	.byte	0x04, 0x37
        /*0002*/ 	.short	(.L_16 - .L_15)
.L_15:
        /*0004*/ 	.word	0x00000081


	//----- nvinfo : EIATTR_KPARAM_INFO
	.align		4
.L_16:
        /*0008*/ 	.byte	0x04, 0x17
        /*000a*/ 	.short	(.L_18 - .L_17)
.L_17:
        /*000c*/ 	.word	0x00000000
        /*0010*/ 	.short	0x000d
        /*0012*/ 	.short	0x0048
        /*0014*/ 	.byte	0x00, 0xf4, 0x21, 0x00


	//----- nvinfo : EIATTR_KPARAM_INFO
	.align		4
.L_18:
        /*0018*/ 	.byte	0x04, 0x17
        /*001a*/ 	.short	(.L_20 - .L_19)
.L_19:
        /*001c*/ 	.word	0x00000000
        /*0020*/ 	.short	0x000c
        /*0022*/ 	.short	0x0040
        /*0024*/ 	.byte	0x00, 0xf4, 0x21, 0x00


	//----- nvinfo : EIATTR_KPARAM_INFO
	.align		4
.L_20:
        /*0028*/ 	.byte	0x04, 0x17
        /*002a*/ 	.short	(.L_22 - .L_21)
.L_21:
        /*002c*/ 	.word	0x00000000
        /*0030*/ 	.short	0x000b
        /*0032*/ 	.short	0x0038
        /*0034*/ 	.byte	0x00, 0xf0, 0x11, 0x00


	//----- nvinfo : EIATTR_KPARAM_INFO
	.align		4
.L_22:
        /*0038*/ 	.byte	0x04, 0x17
        /*003a*/ 	.short	(.L_24 - .L_23)
.L_23:
        /*003c*/ 	.word	0x00000000
        /*0040*/ 	.short	0x000a
        /*0042*/ 	.short	0x0034
        /*0044*/ 	.byte	0x00, 0xf0, 0x11, 0x00


	//----- nvinfo : EIATTR_KPARAM_INFO
	.align		4
.L_24:
        /*0048*/ 	.byte	0x04, 0x17
        /*004a*/ 	.short	(.L_26 - .L_25)
.L_25:
        /*004c*/ 	.word	0x00000000
        /*0050*/ 	.short	0x0009
        /*0052*/ 	.short	0x0030
        /*0054*/ 	.byte	0x00, 0xf0, 0x11, 0x00


	//----- nvinfo : EIATTR_KPARAM_INFO
	.align		4
.L_26:
        /*0058*/ 	.byte	0x04, 0x17
        /*005a*/ 	.short	(.L_28 - .L_27)
.L_27:
        /*005c*/ 	.word	0x00000000
        /*0060*/ 	.short	0x0008
        /*0062*/ 	.short	0x002c
        /*0064*/ 	.byte	0x00, 0xf0, 0x11, 0x00


	//----- nvinfo : EIATTR_KPARAM_INFO
	.align		4
.L_28:
        /*0068*/ 	.byte	0x04, 0x17
        /*006a*/ 	.short	(.L_30 - .L_29)
.L_29:
        /*006c*/ 	.word	0x00000000
        /*0070*/ 	.short	0x0007
        /*0072*/ 	.short	0x0028
        /*0074*/ 	.byte	0x00, 0xf0, 0x11, 0x00


	//----- nvinfo : EIATTR_KPARAM_INFO
	.align		4
.L_30:
        /*0078*/ 	.byte	0x04, 0x17
        /*007a*/ 	.short	(.L_32 - .L_31)
.L_31:
        /*007c*/ 	.word	0x00000000
        /*0080*/ 	.short	0x0006
        /*0082*/ 	.short	0x0024
        /*0084*/ 	.byte	0x00, 0xf0, 0x11, 0x00


	//----- nvinfo : EIATTR_KPARAM_INFO
	.align		4
.L_32:
        /*0088*/ 	.byte	0x04, 0x17
        /*008a*/ 	.short	(.L_34 - .L_33)
.L_33:
        /*008c*/ 	.word	0x00000000
        /*0090*/ 	.short	0x0005
        /*0092*/ 	.short	0x0020
        /*0094*/ 	.byte	0x00, 0xf0, 0x11, 0x00


	//----- nvinfo : EIATTR_KPARAM_INFO
	.align		4
.L_34:
        /*0098*/ 	.byte	0x04, 0x17
        /*009a*/ 	.short	(.L_36 - .L_35)
.L_35:
        /*009c*/ 	.word	0x00000000
        /*00a0*/ 	.short	0x0004
        /*00a2*/ 	.short	0x001c
        /*00a4*/ 	.byte	0x00, 0xf0, 0x11, 0x00


	//----- nvinfo : EIATTR_KPARAM_INFO
	.align		4
.L_36:
        /*00a8*/ 	.byte	0x04, 0x17
        /*00aa*/ 	.short	(.L_38 - .L_37)
.L_37:
        /*00ac*/ 	.word	0x00000000
        /*00b0*/ 	.short	0x0003
        /*00b2*/ 	.short	0x0018
        /*00b4*/ 	.byte	0x00, 0xf0, 0x11, 0x00


	//----- nvinfo : EIATTR_KPARAM_INFO
	.align		4
.L_38:
        /*00b8*/ 	.byte	0x04, 0x17
        /*00ba*/ 	.short	(.L_40 - .L_39)
.L_39:
        /*00bc*/ 	.word	0x00000000
        /*00c0*/ 	.short	0x0002
        /*00c2*/ 	.short	0x0010
        /*00c4*/ 	.byte	0x00, 0xf4, 0x21, 0x00


	//----- nvinfo : EIATTR_KPARAM_INFO
	.align		4
.L_40:
        /*00c8*/ 	.byte	0x04, 0x17
        /*00ca*/ 	.short	(.L_42 - .L_41)
.L_41:
        /*00cc*/ 	.word	0x00000000
        /*00d0*/ 	.short	0x0001
        /*00d2*/ 	.short	0x0008
        /*00d4*/ 	.byte	0x00, 0xf4, 0x21, 0x00


	//----- nvinfo : EIATTR_KPARAM_INFO
	.align		4
.L_42:
        /*00d8*/ 	.byte	0x04, 0x17
        /*00da*/ 	.short	(.L_44 - .L_43)
.L_43:
        /*00dc*/ 	.word	0x00000000
        /*00e0*/ 	.short	0x0000
        /*00e2*/ 	.short	0x0000
        /*00e4*/ 	.byte	0x00, 0xf4, 0x21, 0x00


	//----- nvinfo : EIATTR_EXPLICIT_CLUSTER
	.align		4
.L_44:
        /*00e8*/ 	.byte	0x01, 0x3e
	.zero		2


	//----- nvinfo : EIATTR_CTA_PER_CLUSTER
	.align		4
        /*00ec*/ 	.byte	0x04, 0x3d
        /*00ee*/ 	.short	(.L_46 - .L_45)
.L_45:
        /*00f0*/ 	.word	0x00000004
        /*00f4*/ 	.word	0x00000001
        /*00f8*/ 	.word	0x00000001


	//----- nvinfo : EIATTR_AT_ENTRY_FRAGMENTS
	.align		4
.L_46:
        /*00fc*/ 	.byte	0x04, 0x4f
        /*00fe*/ 	.short	(.L_48 - .L_47)


	//   ....[0]....
.L_47:
        /*0100*/ 	.word	0x00000004


	//----- nvinfo : EIATTR_RESERVED_SMEM_USED
	.align		4
.L_48:
        /*0104*/ 	.byte	0x01, 0x41
	.zero		2


	//----- nvinfo : EIATTR_SPARSE_MMA_MASK
	.align		4
        /*0108*/ 	.byte	0x03, 0x50
        /*010a*/ 	.short	0x0000


	//----- nvinfo : EIATTR_TCGEN05_1CTA_USED
	.align		4
        /*010c*/ 	.byte	0x01, 0x51
	.zero		2


	//----- nvinfo : EIATTR_MAXREG_COUNT
	.align		4
        /*0110*/ 	.byte	0x03, 0x1b
        /*0112*/ 	.short	0x00ff


	//----- nvinfo : EIATTR_NUM_BARRIERS
	.align		4
        /*0114*/ 	.byte	0x02, 0x4c
        /*0116*/ 	.byte	0x01
	.zero		1


	//----- nvinfo : EIATTR_ANNOTATIONS
	.align		4
        /*0118*/ 	.byte	0x04, 0x55
        /*011a*/ 	.short	(.L_50 - .L_49)


	//   ....[0]....
.L_49:
        /*011c*/ 	.word	0x00000001
        /*0120*/ 	.byte	0x50, 0x0a, 0x00, 0x00, 0x01, 0x00, 0x00, 0x00, 0x90, 0x0a, 0x00, 0x00, 0x01, 0x00, 0x00, 0x00
        /* <DEDUP_REMOVED lines=21> */
        /*0280*/ 	.byte	0x50, 0x9a, 0x00, 0x00, 0x01, 0x00, 0x00, 0x00, 0x80, 0x9a, 0x00, 0x00


	//----- nvinfo : EIATTR_INT_WARP_WIDE_INSTR_OFFSETS
	.align		4
.L_50:
        /*028c*/ 	.byte	0x04, 0x31
        /*028e*/ 	.short	(.L_52 - .L_51)


	//   ....[0]....
.L_51:
        /*0290*/ 	.word	0x00002710


	//   ....[1]....
        /*0294*/ 	.word	0x00002730


	//   ....[2]....
        /*0298*/ 	.word	0x00004d80


	//   ....[3]....
        /*029c*/ 	.word	0x0000a550


	//   ....[4]....
        /*02a0*/ 	.word	0x0000a5a0


	//----- nvinfo : EIATTR_COOP_GROUP_MASK_REGIDS
	.align		4
.L_52:
        /*02a4*/ 	.byte	0x04, 0x29
        /*02a6*/ 	.short	(.L_54 - .L_53)


	//   ....[0]....
.L_53:
        /*02a8*/ 	.word	0xffffffff


	//   ....[1]....
        /*02ac*/ 	.word	0xffffffff


	//   ....[2]....
        /*02b0*/ 	.word	0xffffffff


	//   ....[3]....
        /*02b4*/ 	.word	0xffffffff


	//----- nvinfo : EIATTR_COOP_GROUP_INSTR_OFFSETS
	.align		4
.L_54:
        /*02b8*/ 	.byte	0x04, 0x28
        /*02ba*/ 	.short	(.L_56 - .L_55)


	//   ....[0]....
.L_55:
        /*02bc*/ 	.word	0x00000080


	//   ....[1]....
        /*02c0*/ 	.word	0x00000330


	//   ....[2]....
        /*02c4*/ 	.word	0x0000a3f0


	//   ....[3]....
        /*02c8*/ 	.word	0x0000a650


	//----- nvinfo : EIATTR_VRC_CTA_INIT_COUNT
	.align		4
.L_56:
        /*02cc*/ 	.byte	0x02, 0x4a
        /*02ce*/ 	.byte	0x80
	.zero		1


	//----- nvinfo : EIATTR_MBARRIER_INSTR_OFFSETS
	.align		4
        /*02d0*/ 	.byte	0x04, 0x39
        /*02d2*/ 	.short	(.L_58 - .L_57)


	//   ....[0]....
.L_57:
        /*02d4*/ 	.word	0x00002860
        /*02d8*/ 	.word	0x000000ff
        /*02dc*/ 	.word	0x00000000
        /*02e0*/ 	.short	0x0100
        /*02e2*/ 	.byte	0x0c
	.zero		1


	//   ....[1]....
        /*02e4*/ 	.word	0x00004da0
        /*02e8*/ 	.word	0x000000ff
        /*02ec*/ 	.word	0x0000c008
        /*02f0*/ 	.short	0x0100
        /*02f2*/ 	.byte	0x0b
	.zero		1


	//   ....[2]....
        /*02f4*/ 	.word	0x00006c10
        /*02f8*/ 	.word	0x000000ff
        /*02fc*/ 	.word	0x00000000
        /*0300*/ 	.short	0x010a
        /*0302*/ 	.byte	0x0c
	.zero		1


	//   ....[3]....
        /*0304*/ 	.word	0x00009a30
        /*0308*/ 	.word	0x000000ff
        /*030c*/ 	.word	0x00000000
        /*0310*/ 	.short	0x010a
        /*0312*/ 	.byte	0x0c
	.zero		1


	//   ....[4]....
        /*0314*/ 	.word	0x00009ad0
        /*0318*/ 	.word	0x000000ff
        /*031c*/ 	.word	0x0000c000
        /*0320*/ 	.short	0x0108
        /*0322*/ 	.byte	0x0b
	.zero		1


	//   ....[5]....
        /*0324*/ 	.word	0x00009b70
        /*0328*/ 	.word	0x000000ff
        /*032c*/ 	.word	0x0000c008
        /*0330*/ 	.short	0x0108
        /*0332*/ 	.byte	0x0b
	.zero		1


	//   ....[6]....
        /*0334*/ 	.word	0x0000a670
        /*0338*/ 	.word	0x000000ff
        /*033c*/ 	.word	0x00000000
        /*0340*/ 	.short	0x010a
        /*0342*/ 	.byte	0x0c
	.zero		1


	//   ....[7]....
        /*0344*/ 	.word	0x0000a6a0
        /*0348*/ 	.word	0x000000ff
        /*034c*/ 	.word	0x00000000
        /*0350*/ 	.short	0x010a
        /*0352*/ 	.byte	0x0c
	.zero		1


	//----- nvinfo : EIATTR_NUM_MBARRIERS
	.align		4
.L_58:
        /*0354*/ 	.byte	0x03, 0x38
        /*0356*/ 	.short	0x0002


	//----- nvinfo : EIATTR_EXIT_INSTR_OFFSETS
	.align		4
        /*0358*/ 	.byte	0x04, 0x1c
        /*035a*/ 	.short	(.L_60 - .L_59)


	//   ....[0]....
.L_59:
        /*035c*/ 	.word	0x0000a660


	//----- nvinfo : EIATTR_REQNTID
	.align		4
.L_60:
        /*0360*/ 	.byte	0x04, 0x10
        /*0362*/ 	.short	(.L_62 - .L_61)
.L_61:
        /*0364*/ 	.word	0x00000080
        /*0368*/ 	.word	0x00000001
        /*036c*/ 	.word	0x00000001


	//----- nvinfo : EIATTR_CRS_STACK_SIZE
	.align		4
.L_62:
        /*0370*/ 	.byte	0x04, 0x1e
        /*0372*/ 	.short	(.L_64 - .L_63)
.L_63:
        /*0374*/ 	.word	0x00000000


	//----- nvinfo : EIATTR_CBANK_PARAM_SIZE
	.align		4
.L_64:
        /*0378*/ 	.byte	0x03, 0x19
        /*037a*/ 	.short	0x0050


	//----- nvinfo : EIATTR_PARAM_CBANK
	.align		4
        /*037c*/ 	.byte	0x04, 0x0a
        /*037e*/ 	.short	(.L_66 - .L_65)
	.align		4
.L_65:
        /*0380*/ 	.word	index@(.nv.constant0.matmul_kernel)
        /*0384*/ 	.short	0x0380
        /*0386*/ 	.short	0x0050


	//----- nvinfo : EIATTR_SW_WAR
	.align		4
.L_66:
        /*0388*/ 	.byte	0x04, 0x36
        /*038a*/ 	.short	(.L_68 - .L_67)
.L_67:
        /*038c*/ 	.word	0x00000008
.L_68:


//--------------------- .nv.compat                --------------------------
	.section	.nv.compat,"",@"SHT_CUDA_COMPAT_INFO"
	.align	4
        /*0000*/ 	.byte	0x02, 0x02, 0x02, 0x00, 0x02, 0x05, 0x05, 0x00, 0x02, 0x03, 0x00, 0x00, 0x02, 0x06, 0x01, 0x00


//--------------------- .nv.callgraph             --------------------------
	.section	.nv.callgraph,"",@"SHT_CUDA_CALLGRAPH"
	.align	4
	.sectionentsize	8
	.align		4
        /*0000*/ 	.word	0x00000000
	.align		4
        /*0004*/ 	.word	0xffffffff
	.align		4
        /*0008*/ 	.word	0x00000000
	.align		4
        /*000c*/ 	.word	0xfffffffe
	.align		4
        /*0010*/ 	.word	0x00000000
	.align		4
        /*0014*/ 	.word	0xfffffffd
	.align		4
        /*0018*/ 	.word	0x00000000
	.align		4
        /*001c*/ 	.word	0xfffffffc


//--------------------- .text.matmul_kernel       --------------------------
	.section	.text.matmul_kernel,"ax",@progbits
	.align	128
        .global         matmul_kernel
        .type           matmul_kernel,@function
        .size           matmul_kernel,(.L_x_20 - matmul_kernel)
        .other          matmul_kernel,@"STO_CUDA_ENTRY STV_DEFAULT"
matmul_kernel:
.text.matmul_kernel:
[----:B------:R-:W0:Y:S01]  /*0000*/  LDC R1, c[0x0][0x37c] ;  /* 0x0000df00ff017b82 */ /* 0x000e220000000800 */
[----:B------:R-:W1:Y:S01]  /*0010*/  S2R R0, SR_TID.X ;  /* 0x0000000000007919 */ /* 0x000e620000002100 */
[----:B0-----:R-:W-:Y:S01]  /*0020*/  VIADD R1, R1, 0xffffffa8 ;  /* 0xffffffa801017836 */ /* 0x001fe20000000000 */
[----:B------:R-:W0:Y:S01]  /*0030*/  LDCU.64 UR24, c[0x0][0x358] ;  /* 0x00006b00ff1877ac */ /* 0x000e220008000a00 */
[----:B-1----:R-:W-:-:S13]  /*0040*/  ISETP.GE.U32.AND P0, PT, R0, 0x20, PT ;  /* 0x000000200000780c */ /* 0x002fda0003f06070 */
[----:B------:R-:W-:Y:S02]  /*0050*/  VOTEU.ANY UP0, P0 ;  /* 0x0000000000ff7886 */ /* 0x000fe40000000100 */
[----:B------:R-:W-:Y:S05]  /*0060*/  BRA.U UP0, `(.L_x_0) ;  /* 0x0000000100b47547 */ /* 0x000fea000b800000 */
[----:B------:R-:W1:Y:S01]  /*0070*/  S2UR UR6, SR_CgaCtaId ;  /* 0x00000000000679c3 */ /* 0x000e620000008800 */
[----:B------:R-:W-:Y:S01]  /*0080*/  NOP ;  /* 0x0000000000007918 */ /* 0x000fe20000000000 */
[----:B------:R-:W-:Y:S02]  /*0090*/  UMOV UR4, 0x40 ;  /* 0x0000004000047882 */ /* 0x000fe40000000000 */
[----:B-1----:R-:W-:-:S09]  /*00a0*/  ULEA UR4, UR6, UR4, 0x18 ;  /* 0x0000000406047291 */ /* 0x002fd2000f8ec0ff */
[----:B------:R-:W1:Y:S01]  /*00b0*/  LDS.U8 R0, [UR4] ;  /* 0x00000004ff007984 */ /* 0x000e620008000000 */
[----:B------:R-:W-:Y:S02]  /*00c0*/  UMOV UR4, 0x400 ;  /* 0x0000040000047882 */ /* 0x000fe40000000000 */
[----:B------:R-:W-:Y:S01]  /*00d0*/  ULEA UR4, UR6, UR4, 0x18 ;  /* 0x0000000406047291 */ /* 0x000fe2000f8ec0ff */
[----:B-1----:R-:W-:-:S13]  /*00e0*/  ISETP.NE.AND P0, PT, R0, RZ, PT ;  /* 0x000000ff0000720c */ /* 0x002fda0003f05270 */
[----:B------:R-:W-:Y:S05]  /*00f0*/  @P0 BRA `(.L_x_1) ;  /* 0x0000000000780947 */ /* 0x000fea0003800000 */
[----:B------:R-:W-:-:S13]  /*0100*/  ELECT P0, URZ, PT ;  /* 0x0000000000ff782f */ /* 0x000fda0003800000 */
[----:B------:R-:W-:Y:S05]  /*0110*/  @!P0 BRA `(.L_x_2) ;  /* 0x0000000000808947 */ /* 0x000fea0003800000 */
[----:B------:R-:W-:Y:S01]  /*0120*/  UMOV UR5, 0x1 ;  /* 0x0000000100057882 */ /* 0x000fe20000000000 */
[----:B------:R-:W-:-:S04]  /*0130*/  IMAD.MOV.U32 R4, RZ, RZ, 0x1 ;  /* 0x00000001ff047424 */ /* 0x000fc800078e00ff */
[----:B------:R-:W-:Y:S04]  /*0140*/  DEPBAR.LE SB1, 0x36 ;  /* 0x00009d800000791a */ /* 0x000fe80000000000 */
[----:B------:R-:W1:Y:S02]  /*0150*/  UTCATOMSWS.FIND_AND_SET.ALIGN UP1, UR5, UR5 ;  /* 0x00000005000575e3 */ /* 0x000e640008020800 */
[----:B-1----:R-:W-:-:S04]  /*0160*/  PLOP3.LUT P0, PT, PT, PT, UP1, 0x80, 0x8 ;  /* 0x000000000008781c */ /* 0x002fc80003f0f018 */
[----:B------:R-:W-:-:S04]  /*0170*/  SEL R0, RZ, 0xffffffff, !P0 ;  /* 0xffffffffff007807 */ /* 0x000fc80004000000 */
[----:B------:R-:W-:Y:S01]  /*0180*/  ISETP.NE.AND P0, PT, R0, RZ, PT ;  /* 0x000000ff0000720c */ /* 0x000fe20003f05270 */
[----:B------:R-:W-:-:S12]  /*0190*/  IMAD.U32 R0, RZ, RZ, UR5 ;  /* 0x00000005ff007e24 */ /* 0x000fd8000f8e00ff */
[----:B------:R-:W-:Y:S05]  /*01a0*/  @P0 BRA `(.L_x_3) ;  /* 0x0000000000240947 */ /* 0x000fea0003800000 */
.L_x_4:
[----:B------:R-:W-:Y:S05]  /*01b0*/  NANOSLEEP 0x64 ;  /* 0x000000640000795d */ /* 0x000fea0003800000 */
[----:B------:R-:W-:-:S05]  /*01c0*/  UMOV UR5, 0x1 ;  /* 0x0000000100057882 */ /* 0x000fca0000000000 */
[----:B------:R-:W-:Y:S04]  /*01d0*/  DEPBAR.LE SB1, 0x36 ;  /* 0x00009d800000791a */ /* 0x000fe80000000000 */
[----:B------:R-:W1:Y:S02]  /*01e0*/  UTCATOMSWS.FIND_AND_SET.ALIGN UP1, UR5, UR5 ;  /* 0x00000005000575e3 */ /* 0x000e640008020800 */
[----:B-1----:R-:W-:-:S04]  /*01f0*/  PLOP3.LUT P0, PT, PT, PT, UP1, 0x80, 0x8 ;  /* 0x000000000008781c */ /* 0x002fc80003f0f018 */
[----:B------:R-:W-:-:S04]  /*0200*/  SEL R0, RZ, 0xffffffff, !P0 ;  /* 0xffffffffff007807 */ /* 0x000fc80004000000 */
[----:B------:R-:W-:Y:S01]  /*0210*/  ISETP.NE.AND P0, PT, R0, RZ, PT ;  /* 0x000000ff0000720c */ /* 0x000fe20003f05270 */
[----:B------:R-:W-:-:S12]  /*0220*/  IMAD.U32 R0, RZ, RZ, UR5 ;  /* 0x00000005ff007e24 */ /* 0x000fd8000f8e00ff */
[----:B------:R-:W-:Y:S05]  /*0230*/  @!P0 BRA `(.L_x_4) ;  /* 0xfffffffc00dc8947 */ /* 0x000fea000383ffff */
.L_x_3:
[----:B------:R-:W-:Y:S01]  /*0240*/  VIADD R3, R0, 0x10 ;  /* 0x0000001000037836 */ /* 0x000fe20000000000 */
[----:B------:R-:W-:Y:S01]  /*0250*/  UMOV UR5, 0x50 ;  /* 0x0000005000057882 */ /* 0x000fe20000000000 */
[----:B------:R-:W-:Y:S01]  /*0260*/  SHF.L.U32 R2, R4, R0, RZ ;  /* 0x0000000004027219 */ /* 0x000fe200000006ff */
[----:B------:R-:W-:Y:S01]  /*0270*/  ULEA UR5, UR6, UR5, 0x18 ;  /* 0x0000000506057291 */ /* 0x000fe2000f8ec0ff */
[----:B------:R-:W-:Y:S01]  /*0280*/  IMAD.SHL.U32 R0, R0, 0x20, RZ ;  /* 0x0000002000007824 */ /* 0x000fe200078e00ff */
[----:B------:R-:W-:-:S04]  /*0290*/  SHF.L.U32 R3, R4, R3, RZ ;  /* 0x0000000304037219 */ /* 0x000fc800000006ff */
[----:B------:R-:W-:-:S05]  /*02a0*/  LOP3.LUT R2, R3, R2, RZ, 0xfc, !PT ;  /* 0x0000000203027212 */ /* 0x000fca00078efcff */
[----:B------:R1:W-:Y:S04]  /*02b0*/  ATOMS.OR RZ, [UR5], R2 ;  /* 0x00000002ffff798c */ /* 0x0003e8000b000005 */
[----:B------:R1:W-:Y:S01]  /*02c0*/  STS [UR4], R0 ;  /* 0x00000000ff007988 */ /* 0x0003e20008000804 */
[----:B------:R-:W-:Y:S05]  /*02d0*/  BRA `(.L_x_2) ;  /* 0x0000000000107947 */ /* 0x000fea0003800000 */
.L_x_1:
[----:B------:R-:W-:Y:S01]  /*02e0*/  IMAD.MOV.U32 R0, RZ, RZ, -0x1 ;  /* 0xffffffffff007424 */ /* 0x000fe200078e00ff */
[----:B------:R-:W-:-:S04]  /*02f0*/  MOV R2, 0x320 ;  /* 0x0000032000027802 */ /* 0x000fc80000000f00 */
[----:B------:R1:W-:Y:S03]  /*0300*/  STS [UR4], R0 ;  /* 0x00000000ff007988 */ /* 0x0003e60008000804 */
[----:B01----:R-:W-:Y:S05]  /*0310*/  CALL.REL.NOINC `($__internal_1_$__cuda_sm10x_tcgen05_guardrail_trap_phase_invalid_during_alloc) ;  /* 0x000000a000f87944 */ /* 0x003fea0003c00000 */
.L_x_2:
[----:B------:R-:W-:Y:S05]  /*0320*/  WARPSYNC.ALL ;  /* 0x0000000000007948 */ /* 0x000fea0003800000 */
[----:B------:R-:W-:Y:S01]  /*0330*/  NOP ;  /* 0x0000000000007918 */ /* 0x000fe20000000000 */
.L_x_0:
[----:B------:R-:W2:Y:S08]  /*0340*/  LDC.64 R40, c[0x0][0x398] ;  /* 0x0000e600ff287b82 */ /* 0x000eb00000000a00 */
[----:B------:R-:W3:Y:S02]  /*0350*/  S2UR UR5, SR_CgaSize ;  /* 0x00000000000579c3 */ /* 0x000ee40000008a00 */
[----:B---3--:R-:W-:-:S12]  /*0360*/  UIMAD UR5, UR5, -0xa0, URZ ;  /* 0xffffff60050578a4 */ /* 0x008fd8000f8e02ff */
[----:B------:R-:W3:Y:S01]  /*0370*/  LDCU UR5, c[0x0][UR5+0x2b0] ;  /* 0x00005600050577ac */ /* 0x000ee20008000800 */
[----:B------:R-:W4:Y:S01]  /*0380*/  S2R R28, SR_CgaCtaId ;  /* 0x00000000001c7919 */ /* 0x000f220000008800 */
[----:B------:R-:W-:Y:S01]  /*0390*/  PRMT R145, RZ, 0x7610, R145 ;  /* 0x00007610ff917816 */ /* 0x000fe20000000091 */
[----:B------:R-:W1:Y:S01]  /*03a0*/  LDCU.128 UR20, c[0x0][0x380] ;  /* 0x00007000ff1477ac */ /* 0x000e620008000c00 */
[----:B------:R-:W5:Y:S01]  /*03b0*/  S2R R222, SR_TID.X ;  /* 0x0000000000de7919 */ /* 0x000f620000002100 */
[----:B------:R-:W0:Y:S01]  /*03c0*/  S2UR UR4, SR_CTAID.X ;  /* 0x00000000000479c3 */ /* 0x000e220000002500 */
[----:B-12---:R-:W-:-:S05]  /*03d0*/  VIADD R0, R41, 0x3f ;  /* 0x0000003f29007836 */ /* 0x006fca0000000000 */
[----:B------:R-:W-:Y:S02]  /*03e0*/  SHF.R.S32.HI R3, RZ, 0x1f, R0 ;  /* 0x0000001fff037819 */ /* 0x000fe40000011400 */
[----:B0-----:R-:W-:Y:S01]  /*03f0*/  I2FP.F32.U32 R5, UR4 ;  /* 0x0000000400057c45 */ /* 0x001fe20008201000 */
[----:B------:R-:W0:Y:S01]  /*0400*/  S2UR UR4, SR_CgaCtaId ;  /* 0x00000000000479c3 */ /* 0x000e220000008800 */
[----:B------:R-:W-:-:S03]  /*0410*/  LEA.HI R3, R3, R0, RZ, 0x6 ;  /* 0x0000000003037211 */ /* 0x000fc600078f30ff */
[----:B---3--:R-:W-:Y:S01]  /*0420*/  FMUL R5, R5, UR5 ;  /* 0x0000000505057c20 */ /* 0x008fe20008400000 */
[----:B------:R-:W-:Y:S02]  /*0430*/  SHF.R.S32.HI R3, RZ, 0x6, R3 ;  /* 0x00000006ff037819 */ /* 0x000fe40000011403 */
[C---:B-----5:R-:W-:Y:S02]  /*0440*/  LOP3.LUT R197, R222.reuse, 0x3f, RZ, 0xc0, !PT ;  /* 0x0000003fdec57812 */ /* 0x060fe400078ec0ff */
[----:B------:R-:W-:Y:S01]  /*0450*/  SHF.R.U32.HI R198, RZ, 0x5, R222 ;  /* 0x00000005ffc67819 */ /* 0x000fe200000116de */
[----:B------:R-:W-:Y:S01]  /*0460*/  IMAD.SHL.U32 R4, R3, 0x8, RZ ;  /* 0x0000000803047824 */ /* 0x000fe200078e00ff */
[----:B------:R-:W-:Y:S01]  /*0470*/  F2I.U32.TRUNC.NTZ R5, R5 ;  /* 0x0000000500057305 */ /* 0x000fe2000020f000 */
[----:B------:R-:W-:-:S03]  /*0480*/  LOP3.LUT R224, R222, 0x7f, RZ, 0xc0, !PT ;  /* 0x0000007fdee07812 */ /* 0x000fc600078ec0ff */
[----:B------:R-:W-:-:S04]  /*0490*/  IABS R7, R4 ;  /* 0x0000000400077213 */ /* 0x000fc80000000000 */
[----:B------:R-:W1:Y:S08]  /*04a0*/  I2F.RP R0, R7 ;  /* 0x0000000700007306 */ /* 0x000e700000209400 */
[----:B-1----:R-:W1:Y:S02]  /*04b0*/  MUFU.RCP R0, R0 ;  /* 0x0000000000007308 */ /* 0x002e640000001000 */
[----:B-1----:R-:W-:Y:S01]  /*04c0*/  VIADD R2, R0, 0xffffffe ;  /* 0x0ffffffe00027836 */ /* 0x002fe20000000000 */
[----:B------:R-:W-:-:S05]  /*04d0*/  IABS R0, R5 ;  /* 0x0000000500007213 */ /* 0x000fca0000000000 */
[----:B------:R1:W2:Y:S02]  /*04e0*/  F2I.FTZ.U32.TRUNC.NTZ R3, R2 ;  /* 0x0000000200037305 */ /* 0x0002a4000021f000 */
[----:B-1----:R-:W-:Y:S02]  /*04f0*/  IMAD.MOV.U32 R2, RZ, RZ, RZ ;  /* 0x000000ffff027224 */ /* 0x002fe400078e00ff */
[----:B--2---:R-:W-:-:S04]  /*0500*/  IMAD.MOV R6, RZ, RZ, -R3 ;  /* 0x000000ffff067224 */ /* 0x004fc800078e0a03 */
[----:B------:R-:W-:Y:S01]  /*0510*/  IMAD R9, R6, R7, RZ ;  /* 0x0000000706097224 */ /* 0x000fe200078e02ff */
[----:B------:R-:W-:-:S03]  /*0520*/  IABS R6, R4 ;  /* 0x0000000400067213 */ /* 0x000fc60000000000 */
[----:B------:R-:W-:Y:S01]  /*0530*/  IMAD.HI.U32 R3, R3, R9, R2 ;  /* 0x0000000903037227 */ /* 0x000fe200078e0002 */
[----:B------:R-:W-:-:S03]  /*0540*/  IABS R9, R40 ;  /* 0x0000002800097213 */ /* 0x000fc60000000000 */
[----:B------:R-:W-:Y:S02]  /*0550*/  IMAD.MOV R2, RZ, RZ, -R6 ;  /* 0x000000ffff027224 */ /* 0x000fe400078e0a06 */
[----:B------:R-:W-:-:S04]  /*0560*/  IMAD.HI.U32 R3, R3, R0, RZ ;  /* 0x0000000003037227 */ /* 0x000fc800078e00ff */
[----:B------:R-:W-:Y:S01]  /*0570*/  IMAD R0, R3, R2, R0 ;  /* 0x0000000203007224 */ /* 0x000fe200078e0200 */
[----:B------:R-:W-:Y:S04]  /*0580*/  BAR.SYNC.DEFER_BLOCKING 0x0 ;  /* 0x0000000000007b1d */ /* 0x000fe80000010000 */
[----:B------:R-:W-:-:S13]  /*0590*/  ISETP.GT.U32.AND P1, PT, R7, R0, PT ;  /* 0x000000000700720c */ /* 0x000fda0003f24070 */
[----:B------:R-:W-:Y:S02]  /*05a0*/  @!P1 IMAD.IADD R0, R0, 0x1, -R7 ;  /* 0x0000000100009824 */ /* 0x000fe400078e0a07 */
[----:B------:R-:W-:Y:S01]  /*05b0*/  @!P1 VIADD R3, R3, 0x1 ;  /* 0x0000000103039836 */ /* 0x000fe20000000000 */
[----:B------:R-:W-:Y:S02]  /*05c0*/  ISETP.NE.AND P1, PT, R4, RZ, PT ;  /* 0x000000ff0400720c */ /* 0x000fe40003f25270 */
[----:B------:R-:W-:Y:S02]  /*05d0*/  ISETP.GE.U32.AND P0, PT, R0, R7, PT ;  /* 0x000000070000720c */ /* 0x000fe40003f06070 */
[----:B------:R-:W-:-:S04]  /*05e0*/  LOP3.LUT R0, R5, R4, RZ, 0x3c, !PT ;  /* 0x0000000405007212 */ /* 0x000fc800078e3cff */
[----:B------:R-:W-:Y:S01]  /*05f0*/  ISETP.GE.AND P2, PT, R0, RZ, PT ;  /* 0x000000ff0000720c */ /* 0x000fe20003f46270 */
[----:B------:R-:W-:-:S06]  /*0600*/  VIADD R0, R40, 0x7f ;  /* 0x0000007f28007836 */ /* 0x000fcc0000000000 */
[----:B------:R-:W-:-:S04]  /*0610*/  @P0 VIADD R3, R3, 0x1 ;  /* 0x0000000103030836 */ /* 0x000fc80000000000 */
[----:B------:R-:W-:Y:S01]  /*0620*/  IMAD.MOV.U32 R2, RZ, RZ, R3 ;  /* 0x000000ffff027224 */ /* 0x000fe200078e0003 */
[----:B------:R-:W-:-:S03]  /*0630*/  SHF.R.S32.HI R3, RZ, 0x1f, R0 ;  /* 0x0000001fff037819 */ /* 0x000fc60000011400 */
[----:B------:R-:W-:Y:S01]  /*0640*/  @!P2 IMAD.MOV R2, RZ, RZ, -R2 ;  /* 0x000000ffff02a224 */ /* 0x000fe200078e0a02 */
[----:B------:R-:W-:Y:S02]  /*0650*/  @!P1 LOP3.LUT R2, RZ, R4, RZ, 0x33, !PT ;  /* 0x00000004ff029212 */ /* 0x000fe400078e33ff */
[----:B------:R-:W-:-:S03]  /*0660*/  LEA.HI R3, R3, R0, RZ, 0x7 ;  /* 0x0000000003037211 */ /* 0x000fc600078f38ff */
[----:B------:R-:W-:Y:S02]  /*0670*/  IMAD.SHL.U32 R8, R2, 0x8, RZ ;  /* 0x0000000802087824 */ /* 0x000fe400078e00ff */
[----:B------:R-:W-:-:S03]  /*0680*/  IMAD.MOV R2, RZ, RZ, -R2 ;  /* 0x000000ffff027224 */ /* 0x000fc600078e0a02 */
[----:B------:R-:W-:Y:S01]  /*0690*/  LEA.HI.SX32 R3, R3, -R8, 0x19 ;  /* 0x8000000803037211 */ /* 0x000fe200078fcaff */
[----:B------:R-:W-:Y:S02]  /*06a0*/  IMAD R10, R4, R2, R5 ;  /* 0x00000002040a7224 */ /* 0x000fe400078e0205 */
[----:B------:R-:W-:Y:S01]  /*06b0*/  IMAD.MOV.U32 R2, RZ, RZ, RZ ;  /* 0x000000ffff027224 */ /* 0x000fe200078e00ff */
[----:B------:R-:W-:-:S04]  /*06c0*/  VIMNMX R11, PT, PT, R3, 0x8, PT ;  /* 0x00000008030b7848 */ /* 0x000fc80003fe0100 */
[-C--:B------:R-:W-:Y:S02]  /*06d0*/  IABS R6, R11.reuse ;  /* 0x0000000b00067213 */ /* 0x080fe40000000000 */
[----:B------:R-:W-:Y:S02]  /*06e0*/  IABS R4, R11 ;  /* 0x0000000b00047213 */ /* 0x000fe40000000000 */
[----:B------:R-:W1:Y:S08]  /*06f0*/  I2F.RP R0, R6 ;  /* 0x0000000600007306 */ /* 0x000e700000209400 */
[----:B-1----:R-:W1:Y:S02]  /*0700*/  MUFU.RCP R0, R0 ;  /* 0x0000000000007308 */ /* 0x002e640000001000 */
[----:B-1----:R-:W-:-:S06]  /*0710*/  VIADD R3, R0, 0xffffffe ;  /* 0x0ffffffe00037836 */ /* 0x002fcc0000000000 */
[----:B------:R-:W1:Y:S02]  /*0720*/  F2I.FTZ.U32.TRUNC.NTZ R3, R3 ;  /* 0x0000000300037305 */ /* 0x000e64000021f000 */
[----:B-1----:R-:W-:-:S04]  /*0730*/  IMAD.MOV R7, RZ, RZ, -R3 ;  /* 0x000000ffff077224 */ /* 0x002fc800078e0a03 */
[----:B------:R-:W-:Y:S01]  /*0740*/  IMAD.MOV.U32 R5, RZ, RZ, R7 ;  /* 0x000000ffff057224 */ /* 0x000fe200078e0007 */
[----:B------:R-:W-:-:S03]  /*0750*/  IABS R7, R10 ;  /* 0x0000000a00077213 */ /* 0x000fc60000000000 */
[----:B------:R-:W-:-:S04]  /*0760*/  IMAD R5, R5, R6, RZ ;  /* 0x0000000605057224 */ /* 0x000fc800078e02ff */
[----:B------:R-:W-:-:S04]  /*0770*/  IMAD.HI.U32 R2, R3, R5, R2 ;  /* 0x0000000503027227 */ /* 0x000fc800078e0002 */
[----:B------:R-:W-:Y:S02]  /*0780*/  IMAD.MOV R3, RZ, RZ, -R4 ;  /* 0x000000ffff037224 */ /* 0x000fe400078e0a04 */
[----:B------:R-:W-:Y:S01]  /*0790*/  IMAD.HI.U32 R0, R2, R7, RZ ;  /* 0x0000000702007227 */ /* 0x000fe200078e00ff */
[----:B------:R-:W1:Y:S01]  /*07a0*/  I2F.RP R4, R9 ;  /* 0x0000000900047306 */ /* 0x000e620000209400 */
[----:B------:R-:W-:Y:S02]  /*07b0*/  IABS R2, R41 ;  /* 0x0000002900027213 */ /* 0x000fe40000000000 */
[----:B------:R-:W-:-:S05]  /*07c0*/  IMAD R3, R0, R3, R7 ;  /* 0x0000000300037224 */ /* 0x000fca00078e0207 */
[----:B------:R-:W-:Y:S01]  /*07d0*/  ISETP.GT.U32.AND P1, PT, R6, R3, PT ;  /* 0x000000030600720c */ /* 0x000fe20003f24070 */
[----:B-1----:R-:W1:-:S12]  /*07e0*/  MUFU.RCP R4, R4 ;  /* 0x0000000400047308 */ /* 0x002e580000001000 */
[----:B------:R-:W-:Y:S02]  /*07f0*/  @!P1 IMAD.IADD R3, R3, 0x1, -R6 ;  /* 0x0000000103039824 */ /* 0x000fe400078e0a06 */
[----:B------:R-:W-:Y:S01]  /*0800*/  @!P1 VIADD R0, R0, 0x1 ;  /* 0x0000000100009836 */ /* 0x000fe20000000000 */
[----:B------:R-:W-:Y:S02]  /*0810*/  ISETP.NE.AND P1, PT, R11, RZ, PT ;  /* 0x000000ff0b00720c */ /* 0x000fe40003f25270 */
[----:B------:R-:W-:Y:S02]  /*0820*/  ISETP.GE.U32.AND P0, PT, R3, R6, PT ;  /* 0x000000060300720c */ /* 0x000fe40003f06070 */
[----:B------:R-:W-:Y:S01]  /*0830*/  LOP3.LUT R3, R10, R11, RZ, 0x3c, !PT ;  /* 0x0000000b0a037212 */ /* 0x000fe200078e3cff */
[----:B------:R-:W2:Y:S03]  /*0840*/  I2F.RP R6, R2 ;  /* 0x0000000200067306 */ /* 0x000ea60000209400 */
[----:B------:R-:W-:Y:S01]  /*0850*/  ISETP.GE.AND P2, PT, R3, RZ, PT ;  /* 0x000000ff0300720c */ /* 0x000fe20003f46270 */
[----:B-1----:R-:W-:-:S02]  /*0860*/  VIADD R5, R4, 0xffffffe ;  /* 0x0ffffffe04057836 */ /* 0x002fc40000000000 */
[----:B----4-:R-:W-:-:S04]  /*0870*/  IMAD.SHL.U32 R3, R28, 0x20, RZ ;  /* 0x000000201c037824 */ /* 0x010fc800078e00ff */
[----:B------:R-:W-:Y:S01]  /*0880*/  @P0 VIADD R0, R0, 0x1 ;  /* 0x0000000100000836 */ /* 0x000fe20000000000 */
[----:B------:R-:W1:Y:S01]  /*0890*/  F2I.FTZ.U32.TRUNC.NTZ R5, R5 ;  /* 0x0000000500057305 */ /* 0x000e62000021f000 */
[----:B------:R-:W-:Y:S02]  /*08a0*/  LOP3.LUT R7, R3, 0x40, RZ, 0xc0, !PT ;  /* 0x0000004003077812 */ /* 0x000fe400078ec0ff */
[----:B------:R-:W-:Y:S01]  /*08b0*/  IMAD.MOV.U32 R12, RZ, RZ, R0 ;  /* 0x000000ffff0c7224 */ /* 0x000fe200078e0000 */
[----:B------:R-:W-:-:S03]  /*08c0*/  MOV R0, 0x400 ;  /* 0x0000040000007802 */ /* 0x000fc60000000f00 */
[----:B------:R-:W-:Y:S01]  /*08d0*/  @!P2 IMAD.MOV R12, RZ, RZ, -R12 ;  /* 0x000000ffff0ca224 */ /* 0x000fe200078e0a0c */
[----:B--2---:R-:W2:Y:S01]  /*08e0*/  MUFU.RCP R6, R6 ;  /* 0x0000000600067308 */ /* 0x004ea20000001000 */
[----:B------:R-:W-:Y:S02]  /*08f0*/  @!P1 LOP3.LUT R12, RZ, R11, RZ, 0x33, !PT ;  /* 0x0000000bff0c9212 */ /* 0x000fe400078e33ff */
[----:B------:R-:W-:-:S03]  /*0900*/  R2UR UR11, R0 ;  /* 0x00000000000b72ca */ /* 0x000fc600000e0000 */
[----:B------:R-:W-:Y:S02]  /*0910*/  IMAD.MOV R0, RZ, RZ, -R12 ;  /* 0x000000ffff007224 */ /* 0x000fe400078e0a0c */
[----:B-1----:R-:W-:Y:S02]  /*0920*/  IMAD.MOV R4, RZ, RZ, -R5 ;  /* 0x000000ffff047224 */ /* 0x002fe400078e0a05 */
[----:B------:R-:W-:Y:S02]  /*0930*/  IMAD R0, R11, R0, R10 ;  /* 0x000000000b007224 */ /* 0x000fe400078e020a */
[----:B------:R-:W-:Y:S02]  /*0940*/  IMAD R11, R4, R9, RZ ;  /* 0x00000009040b7224 */ /* 0x000fe400078e02ff */
[----:B------:R-:W-:Y:S02]  /*0950*/  IMAD.IADD R0, R8, 0x1, R0 ;  /* 0x0000000108007824 */ /* 0x000fe400078e0200 */
[----:B------:R-:W-:Y:S01]  /*0960*/  IMAD.MOV.U32 R4, RZ, RZ, RZ ;  /* 0x000000ffff047224 */ /* 0x000fe200078e00ff */
[----:B0-----:R-:W-:Y:S01]  /*0970*/  ULEA UR11, UR4, UR11, 0x18 ;  /* 0x0000000b040b7291 */ /* 0x001fe2000f8ec0ff */
[----:B--2---:R-:W-:-:S02]  /*0980*/  VIADD R6, R6, 0xffffffe ;  /* 0x0ffffffe06067836 */ /* 0x004fc40000000000 */
[----:B------:R-:W-:Y:S01]  /*0990*/  IMAD R0, R0, 0x80, R7 ;  /* 0x0000008000007824 */ /* 0x000fe200078e0207 */
[----:B------:R-:W-:Y:S01]  /*09a0*/  UIADD3 UR12, UPT, UPT, UR11, 0xc000, URZ ;  /* 0x0000c0000b0c7890 */ /* 0x000fe2000fffe0ff */
[----:B------:R0:W1:Y:S01]  /*09b0*/  F2I.FTZ.U32.TRUNC.NTZ R7, R6 ;  /* 0x0000000600077305 */ /* 0x000062000021f000 */
[----:B------:R-:W-:Y:S01]  /*09c0*/  IMAD.HI.U32 R4, R5, R11, R4 ;  /* 0x0000000b05047227 */ /* 0x000fe200078e0004 */
[----:B------:R-:W-:Y:S02]  /*09d0*/  UMOV UR4, 0x1 ;  /* 0x0000000100047882 */ /* 0x000fe40000000000 */
[----:B------:R-:W2:Y:S01]  /*09e0*/  LDS R13, [UR11] ;  /* 0x0000000bff0d7984 */ /* 0x000ea20008000800 */
[----:B------:R-:W-:Y:S02]  /*09f0*/  IMAD.IADD R14, R197, 0x1, R0 ;  /* 0x00000001c50e7824 */ /* 0x000fe400078e0200 */
[----:B------:R-:W-:Y:S02]  /*0a00*/  IMAD.SHL.U32 R15, R12, 0x40, RZ ;  /* 0x000000400c0f7824 */ /* 0x000fe400078e00ff */
[----:B0-----:R-:W-:Y:S01]  /*0a10*/  IMAD.MOV.U32 R6, RZ, RZ, RZ ;  /* 0x000000ffff067224 */ /* 0x001fe200078e00ff */
[----:B------:R-:W-:Y:S01]  /*0a20*/  IABS R8, R14 ;  /* 0x0000000e00087213 */ /* 0x000fe20000000000 */
[----:B------:R-:W-:Y:S01]  /*0a30*/  IMAD.SHL.U32 R0, R198, 0x200000, RZ ;  /* 0x00200000c6007824 */ /* 0x000fe200078e00ff */
[----:B------:R-:W-:Y:S01]  /*0a40*/  LOP3.LUT R3, R15, 0x20, R3, 0xf8, !PT ;  /* 0x000000200f037812 */ /* 0x000fe200078ef803 */
[----:B------:R0:W-:Y:S01]  /*0a50*/  STL [R1+0x4], R14 ;  /* 0x0000040e01007387 */ /* 0x0001e20000100800 */
[----:B------:R-:W-:Y:S01]  /*0a60*/  ISETP.GE.AND P4, PT, R14, RZ, PT ;  /* 0x000000ff0e00720c */ /* 0x000fe20003f86270 */
[----:B------:R-:W-:Y:S01]  /*0a70*/  IMAD.HI.U32 R4, R4, R8, RZ ;  /* 0x0000000804047227 */ /* 0x000fe200078e00ff */
[----:B------:R-:W-:Y:S01]  /*0a80*/  LOP3.LUT R0, R0, 0x600000, RZ, 0xc0, !PT ;  /* 0x0060000000007812 */ /* 0x000fe200078ec0ff */
[----:B------:R3:W-:Y:S01]  /*0a90*/  STL [R1+0x8], R15 ;  /* 0x0000080f01007387 */ /* 0x0007e20000100800 */
[----:B------:R-:W-:Y:S01]  /*0aa0*/  LOP3.LUT R12, R3, 0x1f, RZ, 0xfc, !PT ;  /* 0x0000001f030c7812 */ /* 0x000fe200078efcff */
[--C-:B-1----:R-:W-:Y:S01]  /*0ab0*/  IMAD.MOV R5, RZ, RZ, -R7.reuse ;  /* 0x000000ffff057224 */ /* 0x102fe200078e0a07 */
[----:B------:R-:W-:Y:S01]  /*0ac0*/  R2UR UR10, R0 ;  /* 0x00000000000a72ca */ /* 0x000fe200000e0000 */
[----:B------:R-:W-:Y:S01]  /*0ad0*/  IMAD.MOV R4, RZ, RZ, -R4 ;  /* 0x000000ffff047224 */ /* 0x000fe200078e0a04 */
[----:B------:R-:W-:Y:S01]  /*0ae0*/  IABS R11, R12 ;  /* 0x0000000c000b7213 */ /* 0x000fe20000000000 */
[----:B------:R-:W-:Y:S01]  /*0af0*/  IMAD R5, R5, R2, RZ ;  /* 0x0000000205057224 */ /* 0x000fe200078e02ff */
[----:B------:R-:W-:Y:S01]  /*0b00*/  LOP3.LUT R10, R3, 0x1, RZ, 0xfc, !PT ;  /* 0x00000001030a7812 */ /* 0x000fe200078efcff */
[----:B------:R-:W-:Y:S01]  /*0b10*/  IMAD R8, R9, R4, R8 ;  /* 0x0000000409087224 */ /* 0x000fe200078e0208 */
[----:B0-----:R-:W-:Y:S01]  /*0b20*/  LOP3.LUT R14, R3, 0x6, RZ, 0xfc, !PT ;  /* 0x00000006030e7812 */ /* 0x001fe200078efcff */
[----:B------:R-:W-:Y:S01]  /*0b30*/  IMAD.HI.U32 R6, R7, R5, R6 ;  /* 0x0000000507067227 */ /* 0x000fe200078e0006 */
[----:B------:R-:W-:-:S02]  /*0b40*/  IABS R5, R3 ;  /* 0x0000000300057213 */ /* 0x000fc40000000000 */
[----:B------:R-:W-:Y:S02]  /*0b50*/  ISETP.GT.U32.AND P0, PT, R9, R8, PT ;  /* 0x000000080900720c */ /* 0x000fe40003f04070 */
[----:B------:R-:W-:Y:S01]  /*0b60*/  IABS R7, R10 ;  /* 0x0000000a00077213 */ /* 0x000fe20000000000 */
[----:B------:R-:W-:Y:S01]  /*0b70*/  IMAD.HI.U32 R0, R6, R5, RZ ;  /* 0x0000000506007227 */ /* 0x000fe200078e00ff */
[----:B------:R-:W-:Y:S02]  /*0b80*/  ISETP.GE.AND P1, PT, R10, RZ, PT ;  /* 0x000000ff0a00720c */ /* 0x000fe40003f26270 */
[C---:B------:R-:W-:Y:S01]  /*0b90*/  LOP3.LUT R10, R3.reuse, 0x2, RZ, 0xfc, !PT ;  /* 0x00000002030a7812 */ /* 0x040fe200078efcff */
[----:B------:R-:W-:Y:S01]  /*0ba0*/  IMAD.MOV R0, RZ, RZ, -R0 ;  /* 0x000000ffff007224 */ /* 0x000fe200078e0a00 */
[----:B------:R-:W-:Y:S01]  /*0bb0*/  LOP3.LUT R16, R3, 0xc, RZ, 0xfc, !PT ;  /* 0x0000000c03107812 */ /* 0x000fe200078efcff */
[----:B------:R-:W-:Y:S01]  /*0bc0*/  IMAD.HI.U32 R4, R6, R11, RZ ;  /* 0x0000000b06047227 */ /* 0x000fe200078e00ff */
[----:B------:R-:W-:-:S02]  /*0bd0*/  ISETP.GE.AND P3, PT, R10, RZ, PT ;  /* 0x000000ff0a00720c */ /* 0x000fc40003f66270 */
[----:B------:R-:W-:Y:S01]  /*0be0*/  IABS R27, R16 ;  /* 0x00000010001b7213 */ /* 0x000fe20000000000 */
[----:B------:R-:W-:Y:S01]  /*0bf0*/  @!P0 IMAD.IADD R8, R8, 0x1, -R9 ;  /* 0x0000000108088824 */ /* 0x000fe200078e0a09 */
[----:B--2---:R-:W-:Y:S01]  /*0c00*/  R2UR UR9, R13 ;  /* 0x000000000d0972ca */ /* 0x004fe200000e0000 */
[----:B------:R-:W-:Y:S01]  /*0c10*/  IMAD R5, R2, R0, R5 ;  /* 0x0000000002057224 */ /* 0x000fe200078e0205 */
[----:B------:R-:W-:Y:S01]  /*0c20*/  LOP3.LUT R18, R3, 0x10, RZ, 0xfc, !PT ;  /* 0x0000001003127812 */ /* 0x000fe200078efcff */
[----:B------:R-:W-:Y:S01]  /*0c30*/  IMAD.MOV R62, RZ, RZ, -R4 ;  /* 0x000000ffff3e7224 */ /* 0x000fe200078e0a04 */
[----:B------:R-:W-:Y:S01]  /*0c40*/  ISETP.GT.U32.AND P0, PT, R9, R8, PT ;  /* 0x000000080900720c */ /* 0x000fe20003f04070 */
[----:B------:R-:W-:Y:S01]  /*0c50*/  IMAD.HI.U32 R4, R6, R7, RZ ;  /* 0x0000000706047227 */ /* 0x000fe200078e00ff */
[C---:B------:R-:W-:Y:S02]  /*0c60*/  ISETP.GT.U32.AND P5, PT, R2.reuse, R5, PT ;  /* 0x000000050200720c */ /* 0x040fe40003fa4070 */
[----:B------:R-:W-:Y:S01]  /*0c70*/  IABS R35, R18 ;  /* 0x0000001200237213 */ /* 0x000fe20000000000 */
[----:B------:R-:W-:Y:S01]  /*0c80*/  IMAD.MOV R4, RZ, RZ, -R4 ;  /* 0x000000ffff047224 */ /* 0x000fe200078e0a04 */
[C---:B------:R-:W-:Y:S01]  /*0c90*/  LOP3.LUT R22, R3.reuse, 0x1c, RZ, 0xfc, !PT ;  /* 0x0000001c03167812 */ /* 0x040fe200078efcff */
[C---:B------:R-:W-:Y:S01]  /*0ca0*/  IMAD R62, R2.reuse, R62, R11 ;  /* 0x0000003e023e7224 */ /* 0x040fe200078e020b */
[----:B------:R-:W-:Y:S01]  /*0cb0*/  IABS R11, R10 ;  /* 0x0000000a000b7213 */ /* 0x000fe20000000000 */
[C---:B------:R-:W-:Y:S01]  /*0cc0*/  IMAD R7, R2.reuse, R4, R7 ;  /* 0x0000000402077224 */ /* 0x040fe200078e0207 */
[----:B------:R-:W-:Y:S01]  /*0cd0*/  LOP3.LUT R4, R3, 0x3, RZ, 0xfc, !PT ;  /* 0x0000000303047812 */ /* 0x000fe200078efcff */
[----:B------:R-:W-:Y:S01]  /*0ce0*/  UIADD3 UR10, UPT, UPT, UR9, UR10, URZ ;  /* 0x0000000a090a7290 */ /* 0x000fe2000fffe0ff */
[----:B------:R-:W-:Y:S01]  /*0cf0*/  ISETP.GT.U32.AND P2, PT, R2, R62, PT ;  /* 0x0000003e0200720c */ /* 0x000fe20003f44070 */
[----:B------:R-:W-:Y:S01]  /*0d00*/  @!P0 IMAD.IADD R8, R8, 0x1, -R9 ;  /* 0x0000000108088824 */ /* 0x000fe200078e0a09 */
[----:B------:R-:W-:Y:S01]  /*0d10*/  ISETP.GT.U32.AND P6, PT, R2, R7, PT ;  /* 0x000000070200720c */ /* 0x000fe20003fc4070 */
[----:B------:R-:W-:Y:S01]  /*0d20*/  @!P5 IMAD.IADD R5, R5, 0x1, -R2 ;  /* 0x000000010505d824 */ /* 0x000fe200078e0a02 */
[----:B------:R-:W-:Y:S01]  /*0d30*/  IABS R13, R4 ;  /* 0x00000004000d7213 */ /* 0x000fe20000000000 */
[----:B------:R-:W-:Y:S01]  /*0d40*/  @!P4 IMAD.MOV R8, RZ, RZ, -R8 ;  /* 0x000000ffff08c224 */ /* 0x000fe200078e0a08 */
[----:B------:R-:W-:Y:S01]  /*0d50*/  LOP3.LUT R10, R3, 0x4, RZ, 0xfc, !PT ;  /* 0x00000004030a7812 */ /* 0x000fe200078efcff */
[----:B------:R-:W-:Y:S01]  /*0d60*/  IMAD.HI.U32 R0, R6, R11, RZ ;  /* 0x0000000b06007227 */ /* 0x000fe200078e00ff */
[----:B------:R-:W-:-:S02]  /*0d70*/  ISETP.GT.U32.AND P4, PT, R2, R5, PT ;  /* 0x000000050200720c */ /* 0x000fc40003f84070 */
[----:B---3--:R-:W-:Y:S01]  /*0d80*/  IABS R15, R10 ;  /* 0x0000000a000f7213 */ /* 0x008fe20000000000 */
[----:B------:R-:W-:Y:S01]  /*0d90*/  IMAD.MOV R9, RZ, RZ, -R0 ;  /* 0x000000ffff097224 */ /* 0x000fe200078e0a00 */
[----:B------:R-:W-:Y:S01]  /*0da0*/  ISETP.NE.AND P0, PT, R40, RZ, PT ;  /* 0x000000ff2800720c */ /* 0x000fe20003f05270 */
[----:B------:R-:W-:Y:S01]  /*0db0*/  IMAD.HI.U32 R0, R6, R13, RZ ;  /* 0x0000000d06007227 */ /* 0x000fe200078e00ff */
[----:B------:R-:W-:Y:S02]  /*0dc0*/  ISETP.GE.AND P5, PT, R4, RZ, PT ;  /* 0x000000ff0400720c */ /* 0x000fe40003fa6270 */
[----:B------:R-:W-:Y:S01]  /*0dd0*/  IABS R4, R14 ;  /* 0x0000000e00047213 */ /* 0x000fe20000000000 */
[----:B------:R-:W-:Y:S01]  /*0de0*/  @!P6 IMAD.IADD R7, R7, 0x1, -R2 ;  /* 0x000000010707e824 */ /* 0x000fe200078e0a02 */
[----:B------:R-:W-:Y:S01]  /*0df0*/  IABS R73, R22 ;  /* 0x0000001600497213 */ /* 0x000fe20000000000 */
[----:B------:R-:W-:Y:S01]  /*0e00*/  IMAD.MOV R0, RZ, RZ, -R0 ;  /* 0x000000ffff007224 */ /* 0x000fe200078e0a00 */
[----:B------:R-:W-:Y:S01]  /*0e10*/  LOP3.LUT R20, R3, 0x1b, RZ, 0xfc, !PT ;  /* 0x0000001b03147812 */ /* 0x000fe200078efcff */
[--C-:B------:R-:W-:Y:S01]  /*0e20*/  @!P2 IMAD.IADD R62, R62, 0x1, -R2.reuse ;  /* 0x000000013e3ea824 */ /* 0x100fe200078e0a02 */
[----:B------:R-:W-:Y:S01]  /*0e30*/  BAR.SYNC.DEFER_BLOCKING 0x0 ;  /* 0x0000000000007b1d */ /* 0x000fe20000010000 */
[C---:B------:R-:W-:Y:S01]  /*0e40*/  ISETP.GT.U32.AND P6, PT, R2.reuse, R7, PT ;  /* 0x000000070200720c */ /* 0x040fe20003fc4070 */
[C---:B------:R-:W-:Y:S01]  /*0e50*/  IMAD R9, R2.reuse, R9, R11 ;  /* 0x0000000902097224 */ /* 0x040fe200078e020b */
[----:B------:R-:W-:Y:S01]  /*0e60*/  @!P0 LOP3.LUT R8, RZ, R40, RZ, 0x33, !PT ;  /* 0x00000028ff088212 */ /* 0x000fe200078e33ff */
[----:B------:R-:W-:Y:S01]  /*0e70*/  @!P4 IMAD.IADD R5, R5, 0x1, -R2 ;  /* 0x000000010505c824 */ /* 0x000fe200078e0a02 */
[----:B------:R-:W-:Y:S01]  /*0e80*/  ISETP.GE.AND P4, PT, R3, RZ, PT ;  /* 0x000000ff0300720c */ /* 0x000fe20003f86270 */
[C---:B------:R-:W-:Y:S01]  /*0e90*/  IMAD R11, R2.reuse, R0, R13 ;  /* 0x00000000020b7224 */ /* 0x040fe200078e020d */
[----:B------:R-:W-:Y:S01]  /*0ea0*/  ISETP.GT.U32.AND P2, PT, R2, R62, PT ;  /* 0x0000003e0200720c */ /* 0x000fe20003f44070 */
[----:B------:R-:W-:Y:S01]  /*0eb0*/  IMAD.HI.U32 R0, R6, R15, RZ ;  /* 0x0000000f06007227 */ /* 0x000fe200078e00ff */
[----:B------:R-:W-:-:S02]  /*0ec0*/  ISETP.GT.U32.AND P0, PT, R2, R9, PT ;  /* 0x000000090200720c */ /* 0x000fc40003f04070 */
[----:B------:R-:W-:Y:S01]  /*0ed0*/  LOP3.LUT R24, R3, 0x1d, RZ, 0xfc, !PT ;  /* 0x0000001d03187812 */ /* 0x000fe200078efcff */
[----:B------:R-:W-:Y:S01]  /*0ee0*/  IMAD.MOV R0, RZ, RZ, -R0 ;  /* 0x000000ffff007224 */ /* 0x000fe200078e0a00 */
[----:B------:R-:W-:Y:S01]  /*0ef0*/  IABS R71, R20 ;  /* 0x0000001400477213 */ /* 0x000fe20000000000 */
[--C-:B------:R-:W-:Y:S01]  /*0f00*/  @!P6 IMAD.IADD R7, R7, 0x1, -R2.reuse ;  /* 0x000000010707e824 */ /* 0x100fe200078e0a02 */
[C---:B------:R-:W-:Y:S01]  /*0f10*/  ISETP.GT.U32.AND P6, PT, R2.reuse, R11, PT ;  /* 0x0000000b0200720c */ /* 0x040fe20003fc4070 */
[----:B------:R-:W-:Y:S01]  /*0f20*/  IMAD R13, R2, R0, R15 ;  /* 0x00000000020d7224 */ /* 0x000fe200078e020f */
[----:B------:R-:W-:Y:S01]  /*0f30*/  IABS R61, R24 ;  /* 0x00000018003d7213 */ /* 0x000fe20000000000 */
[----:B------:R-:W-:Y:S02]  /*0f40*/  IMAD.MOV.U32 R63, RZ, RZ, R5 ;  /* 0x000000ffff3f7224 */ /* 0x000fe400078e0005 */
[----:B------:R-:W-:Y:S01]  /*0f50*/  @!P2 IMAD.IADD R62, R62, 0x1, -R2 ;  /* 0x000000013e3ea824 */ /* 0x000fe200078e0a02 */
[----:B------:R-:W-:Y:S01]  /*0f60*/  ISETP.GE.AND P2, PT, R12, RZ, PT ;  /* 0x000000ff0c00720c */ /* 0x000fe20003f46270 */
[----:B------:R-:W-:Y:S01]  /*0f70*/  @!P4 IMAD.MOV R63, RZ, RZ, -R63 ;  /* 0x000000ffff3fc224 */ /* 0x000fe200078e0a3f */
[----:B------:R-:W-:Y:S01]  /*0f80*/  ISETP.GT.U32.AND P4, PT, R2, R13, PT ;  /* 0x0000000d0200720c */ /* 0x000fe20003f84070 */
[----:B------:R-:W-:Y:S01]  /*0f90*/  IMAD.MOV.U32 R33, RZ, RZ, R7 ;  /* 0x000000ffff217224 */ /* 0x000fe200078e0007 */
[C---:B------:R-:W-:Y:S01]  /*0fa0*/  LOP3.LUT R12, R3.reuse, 0x5, RZ, 0xfc, !PT ;  /* 0x00000005030c7812 */ /* 0x040fe200078efcff */
[----:B------:R-:W-:Y:S01]  /*0fb0*/  IMAD.MOV.U32 R15, RZ, RZ, R4 ;  /* 0x000000ffff0f7224 */ /* 0x000fe200078e0004 */
[----:B------:R-:W-:Y:S01]  /*0fc0*/  LOP3.LUT R4, R3, 0x7, RZ, 0xfc, !PT ;  /* 0x0000000703047812 */ /* 0x000fe200078efcff */
[--C-:B------:R-:W-:Y:S01]  /*0fd0*/  @!P6 IMAD.IADD R11, R11, 0x1, -R2.reuse ;  /* 0x000000010b0be824 */ /* 0x100fe200078e0a02 */
[----:B------:R-:W-:Y:S01]  /*0fe0*/  IABS R17, R12 ;  /* 0x0000000c00117213 */ /* 0x000fe20000000000 */
[----:B------:R-:W-:Y:S01]  /*0ff0*/  @!P1 IMAD.MOV R33, RZ, RZ, -R33 ;  /* 0x000000ffff219224 */ /* 0x000fe200078e0a21 */
[----:B------:R-:W-:Y:S01]  /*1000*/  ISETP.GE.AND P6, PT, R12, RZ, PT ;  /* 0x000000ff0c00720c */ /* 0x000fe20003fc6270 */
[----:B------:R-:W-:Y:S01]  /*1010*/  @!P0 IMAD.IADD R9, R9, 0x1, -R2 ;  /* 0x0000000109098824 */ /* 0x000fe200078e0a02 */
[----:B------:R-:W-:Y:S01]  /*1020*/  ISETP.GT.U32.AND P1, PT, R2, R11, PT ;  /* 0x0000000b0200720c */ /* 0x000fe20003f24070 */
[----:B------:R-:W-:Y:S01]  /*1030*/  IMAD.HI.U32 R0, R6, R17, RZ ;  /* 0x0000001106007227 */ /* 0x000fe200078e00ff */
[----:B------:R-:W-:-:S02]  /*1040*/  LOP3.LUT R12, R3, 0x9, RZ, 0xfc, !PT ;  /* 0x00000009030c7812 */ /* 0x000fc400078efcff */
[----:B------:R-:W-:Y:S01]  /*1050*/  ISETP.GT.U32.AND P0, PT, R2, R9, PT ;  /* 0x000000090200720c */ /* 0x000fe20003f04070 */
[----:B------:R-:W-:Y:S01]  /*1060*/  @!P4 IMAD.IADD R13, R13, 0x1, -R2 ;  /* 0x000000010d0dc824 */ /* 0x000fe200078e0a02 */
[----:B------:R-:W-:Y:S01]  /*1070*/  IABS R21, R12 ;  /* 0x0000000c00157213 */ /* 0x000fe20000000000 */
[----:B------:R-:W-:Y:S02]  /*1080*/  IMAD.MOV R5, RZ, RZ, -R0 ;  /* 0x000000ffff057224 */ /* 0x000fe400078e0a00 */
[----:B------:R-:W-:Y:S01]  /*1090*/  IMAD.HI.U32 R0, R6, R15, RZ ;  /* 0x0000000f06007227 */ /* 0x000fe200078e00ff */
[----:B------:R-:W-:-:S03]  /*10a0*/  ISETP.GT.U32.AND P4, PT, R2, R13, PT ;  /* 0x0000000d0200720c */ /* 0x000fc60003f84070 */
[C---:B------:R-:W-:Y:S01]  /*10b0*/  IMAD R5, R2.reuse, R5, R17 ;  /* 0x0000000502057224 */ /* 0x040fe200078e0211 */
[----:B------:R-:W-:Y:S01]  /*10c0*/  IABS R17, R4 ;  /* 0x0000000400117213 */ /* 0x000fe20000000000 */
[----:B------:R-:W-:Y:S02]  /*10d0*/  IMAD.MOV R0, RZ, RZ, -R0 ;  /* 0x000000ffff007224 */ /* 0x000fe400078e0a00 */
[--C-:B------:R-:W-:Y:S01]  /*10e0*/  @!P1 IMAD.IADD R11, R11, 0x1, -R2.reuse ;  /* 0x000000010b0b9824 */ /* 0x100fe200078e0a02 */
[C---:B------:R-:W-:Y:S01]  /*10f0*/  ISETP.GT.U32.AND P1, PT, R2.reuse, R5, PT ;  /* 0x000000050200720c */ /* 0x040fe20003f24070 */
[----:B------:R-:W-:Y:S02]  /*1100*/  IMAD R7, R2, R0, R15 ;  /* 0x0000000002077224 */ /* 0x000fe400078e020f */
[--C-:B------:R-:W-:Y:S01]  /*1110*/  @!P0 IMAD.IADD R9, R9, 0x1, -R2.reuse ;  /* 0x0000000109098824 */ /* 0x100fe200078e0a02 */
[----:B------:R-:W-:Y:S01]  /*1120*/  ISETP.GE.AND P0, PT, R14, RZ, PT ;  /* 0x000000ff0e00720c */ /* 0x000fe20003f06270 */
[----:B------:R-:W-:Y:S01]  /*1130*/  @!P4 IMAD.IADD R13, R13, 0x1, -R2 ;  /* 0x000000010d0dc824 */ /* 0x000fe200078e0a02 */
[----:B------:R-:W-:Y:S01]  /*1140*/  ISETP.GT.U32.AND P4, PT, R2, R7, PT ;  /* 0x000000070200720c */ /* 0x000fe20003f84070 */
[----:B------:R-:W-:Y:S01]  /*1150*/  @!P3 IMAD.MOV R9, RZ, RZ, -R9 ;  /* 0x000000ffff09b224 */ /* 0x000fe200078e0a09 */
[----:B------:R-:W-:Y:S01]  /*1160*/  ISETP.GE.AND P3, PT, R4, RZ, PT ;  /* 0x000000ff0400720c */ /* 0x000fe20003f66270 */
[----:B------:R-:W-:Y:S01]  /*1170*/  IMAD.HI.U32 R0, R6, R17, RZ ;  /* 0x0000001106007227 */ /* 0x000fe200078e00ff */
[----:B------:R-:W-:-:S02]  /*1180*/  LOP3.LUT R4, R3, 0x8, RZ, 0xfc, !PT ;  /* 0x0000000803047812 */ /* 0x000fc400078efcff */
[----:B------:R-:W-:Y:S01]  /*1190*/  LOP3.LUT R14, R3, 0xa, RZ, 0xfc, !PT ;  /* 0x0000000a030e7812 */ /* 0x000fe200078efcff */
[----:B------:R-:W-:Y:S01]  /*11a0*/  @!P1 IMAD.IADD R5, R5, 0x1, -R2 ;  /* 0x0000000105059824 */ /* 0x000fe200078e0a02 */
[----:B------:R-:W-:Y:S01]  /*11b0*/  IABS R19, R4 ;  /* 0x0000000400137213 */ /* 0x000fe20000000000 */
[----:B------:R-:W-:Y:S01]  /*11c0*/  IMAD.MOV R0, RZ, RZ, -R0 ;  /* 0x000000ffff007224 */ /* 0x000fe200078e0a00 */
[----:B------:R-:W-:Y:S01]  /*11d0*/  IABS R23, R14 ;  /* 0x0000000e00177213 */ /* 0x000fe20000000000 */
[----:B------:R-:W-:Y:S01]  /*11e0*/  @!P5 IMAD.MOV R11, RZ, RZ, -R11 ;  /* 0x000000ffff0bd224 */ /* 0x000fe200078e0a0b */
[----:B------:R-:W-:Y:S01]  /*11f0*/  ISETP.GT.U32.AND P1, PT, R2, R5, PT ;  /* 0x000000050200720c */ /* 0x000fe20003f24070 */
[----:B------:R-:W-:Y:S01]  /*1200*/  @!P4 IMAD.IADD R7, R7, 0x1, -R2 ;  /* 0x000000010707c824 */ /* 0x000fe200078e0a02 */
[----:B------:R-:W-:Y:S01]  /*1210*/  ISETP.GE.AND P5, PT, R4, RZ, PT ;  /* 0x000000ff0400720c */ /* 0x000fe20003fa6270 */
[----:B------:R-:W-:Y:S02]  /*1220*/  IMAD R17, R2, R0, R17 ;  /* 0x0000000002117224 */ /* 0x000fe400078e0211 */
[----:B------:R-:W-:Y:S01]  /*1230*/  IMAD.HI.U32 R0, R6, R19, RZ ;  /* 0x0000001306007227 */ /* 0x000fe200078e00ff */
[----:B------:R-:W-:-:S03]  /*1240*/  ISETP.GT.U32.AND P4, PT, R2, R7, PT ;  /* 0x000000070200720c */ /* 0x000fc60003f84070 */
[----:B------:R-:W-:-:S04]  /*1250*/  IMAD.HI.U32 R4, R6, R21, RZ ;  /* 0x0000001506047227 */ /* 0x000fc800078e00ff */
[----:B------:R-:W-:Y:S02]  /*1260*/  IMAD.MOV R0, RZ, RZ, -R0 ;  /* 0x000000ffff007224 */ /* 0x000fe400078e0a00 */
[----:B------:R-:W-:Y:S02]  /*1270*/  IMAD.MOV R4, RZ, RZ, -R4 ;  /* 0x000000ffff047224 */ /* 0x000fe400078e0a04 */
[----:B------:R-:W-:Y:S01]  /*1280*/  @!P1 IMAD.IADD R5, R5, 0x1, -R2 ;  /* 0x0000000105059824 */ /* 0x000fe200078e0a02 */
[----:B------:R-:W-:Y:S01]  /*1290*/  ISETP.GE.AND P1, PT, R12, RZ, PT ;  /* 0x000000ff0c00720c */ /* 0x000fe20003f26270 */
[----:B------:R-:W-:Y:S01]  /*12a0*/  IMAD R19, R2, R0, R19 ;  /* 0x0000000002137224 */ /* 0x000fe200078e0213 */
[----:B------:R-:W-:Y:S01]  /*12b0*/  LOP3.LUT R12, R3, 0xb, RZ, 0xfc, !PT ;  /* 0x0000000b030c7812 */ /* 0x000fe200078efcff */
[----:B------:R-:W-:Y:S01]  /*12c0*/  @!P2 IMAD.MOV R62, RZ, RZ, -R62 ;  /* 0x000000ffff3ea224 */ /* 0x000fe200078e0a3e */
[----:B------:R-:W-:Y:S01]  /*12d0*/  ISETP.GE.AND P2, PT, R10, RZ, PT ;  /* 0x000000ff0a00720c */ /* 0x000fe20003f46270 */
[C---:B------:R-:W-:Y:S01]  /*12e0*/  IMAD R21, R2.reuse, R4, R21 ;  /* 0x0000000402157224 */ /* 0x040fe200078e0215 */
[----:B------:R-:W-:Y:S01]  /*12f0*/  IABS R25, R12 ;  /* 0x0000000c00197213 */ /* 0x000fe20000000000 */
[----:B------:R-:W-:Y:S01]  /*1300*/  @!P4 IMAD.IADD R7, R7, 0x1, -R2 ;  /* 0x000000010707c824 */ /* 0x000fe200078e0a02 */
[----:B------:R-:W-:Y:S01]  /*1310*/  ISETP.GT.U32.AND P4, PT, R2, R19, PT ;  /* 0x000000130200720c */ /* 0x000fe20003f84070 */
[----:B------:R-:W-:-:S02]  /*1320*/  IMAD.MOV.U32 R37, RZ, RZ, R5 ;  /* 0x000000ffff257224 */ /* 0x000fc400078e0005 */
[----:B------:R-:W-:-:S04]  /*1330*/  IMAD.HI.U32 R10, R6, R23, RZ ;  /* 0x00000017060a7227 */ /* 0x000fc800078e00ff */
[----:B------:R-:W-:Y:S01]  /*1340*/  @!P6 IMAD.MOV R37, RZ, RZ, -R37 ;  /* 0x000000ffff25e224 */ /* 0x000fe200078e0a25 */
[C---:B------:R-:W-:Y:S01]  /*1350*/  ISETP.GT.U32.AND P6, PT, R2.reuse, R21, PT ;  /* 0x000000150200720c */ /* 0x040fe20003fc4070 */
[----:B------:R-:W-:Y:S01]  /*1360*/  @!P2 IMAD.MOV R13, RZ, RZ, -R13 ;  /* 0x000000ffff0da224 */ /* 0x000fe200078e0a0d */
[----:B------:R-:W-:Y:S01]  /*1370*/  ISETP.GT.U32.AND P2, PT, R2, R17, PT ;  /* 0x000000110200720c */ /* 0x000fe20003f44070 */
[----:B------:R-:W-:Y:S02]  /*1380*/  IMAD.MOV R10, RZ, RZ, -R10 ;  /* 0x000000ffff0a7224 */ /* 0x000fe400078e0a0a */
[----:B------:R-:W-:Y:S01]  /*1390*/  @!P4 IMAD.IADD R19, R19, 0x1, -R2 ;  /* 0x000000011313c824 */ /* 0x000fe200078e0a02 */
[----:B------:R-:W-:Y:S01]  /*13a0*/  ISETP.GE.AND P4, PT, R12, RZ, PT ;  /* 0x000000ff0c00720c */ /* 0x000fe20003f86270 */
[----:B------:R-:W-:Y:S01]  /*13b0*/  IMAD.HI.U32 R0, R6, R25, RZ ;  /* 0x0000001906007227 */ /* 0x000fe200078e00ff */
[----:B------:R-:W-:-:S03]  /*13c0*/  LOP3.LUT R12, R3, 0xe, RZ, 0xfc, !PT ;  /* 0x0000000e030c7812 */ /* 0x000fc600078efcff */
[----:B------:R-:W-:Y:S01]  /*13d0*/  IMAD.HI.U32 R4, R6, R27, RZ ;  /* 0x0000001b06047227 */ /* 0x000fe200078e00ff */
[----:B------:R-:W-:-:S03]  /*13e0*/  IABS R29, R12 ;  /* 0x0000000c001d7213 */ /* 0x000fc60000000000 */
[----:B------:R-:W-:Y:S01]  /*13f0*/  @!P6 IMAD.IADD R21, R21, 0x1, -R2 ;  /* 0x000000011515e824 */ /* 0x000fe200078e0a02 */
[C---:B------:R-:W-:Y:S01]  /*1400*/  ISETP.GT.U32.AND P6, PT, R2.reuse, R19, PT ;  /* 0x000000130200720c */ /* 0x040fe20003fc4070 */
[----:B------:R-:W-:Y:S01]  /*1410*/  IMAD R23, R2, R10, R23 ;  /* 0x0000000a02177224 */ /* 0x000fe200078e0217 */
[----:B------:R-:W-:Y:S01]  /*1420*/  LOP3.LUT R10, R3, 0xd, RZ, 0xfc, !PT ;  /* 0x0000000d030a7812 */ /* 0x000fe200078efcff */
[----:B------:R-:W-:Y:S02]  /*1430*/  IMAD.MOV R0, RZ, RZ, -R0 ;  /* 0x000000ffff007224 */ /* 0x000fe400078e0a00 */
[----:B------:R-:W-:Y:S02]  /*1440*/  IMAD.MOV R4, RZ, RZ, -R4 ;  /* 0x000000ffff047224 */ /* 0x000fe400078e0a04 */
[----:B------:R-:W-:Y:S02]  /*1450*/  IMAD.MOV.U32 R15, RZ, RZ, R7 ;  /* 0x000000ffff0f7224 */ /* 0x000fe400078e0007 */
[----:B------:R-:W-:-:S02]  /*1460*/  @!P2 IMAD.IADD R17, R17, 0x1, -R2 ;  /* 0x000000011111a824 */ /* 0x000fc400078e0a02 */
[C---:B------:R-:W-:Y:S02]  /*1470*/  IMAD R5, R2.reuse, R0, R25 ;  /* 0x0000000002057224 */ /* 0x040fe400078e0219 */
[C---:B------:R-:W-:Y:S01]  /*1480*/  IMAD R7, R2.reuse, R4, R27 ;  /* 0x0000000402077224 */ /* 0x040fe200078e021b */
[----:B------:R-:W-:Y:S01]  /*1490*/  IABS R27, R10 ;  /* 0x0000000a001b7213 */ /* 0x000fe20000000000 */
[----:B------:R-:W-:Y:S01]  /*14a0*/  @!P6 IMAD.IADD R19, R19, 0x1, -R2 ;  /* 0x000000011313e824 */ /* 0x000fe200078e0a02 */
[C---:B------:R-:W-:Y:S01]  /*14b0*/  ISETP.GT.U32.AND P2, PT, R2.reuse, R17, PT ;  /* 0x000000110200720c */ /* 0x040fe20003f44070 */
[----:B------:R-:W-:Y:S01]  /*14c0*/  @!P0 IMAD.MOV R15, RZ, RZ, -R15 ;  /* 0x000000ffff0f8224 */ /* 0x000fe200078e0a0f */
[----:B------:R-:W-:Y:S01]  /*14d0*/  ISETP.GT.U32.AND P6, PT, R2, R5, PT ;  /* 0x000000050200720c */ /* 0x000fe20003fc4070 */
[----:B------:R-:W-:Y:S01]  /*14e0*/  IMAD.HI.U32 R0, R6, R27, RZ ;  /* 0x0000001b06007227 */ /* 0x000fe200078e00ff */
[----:B------:R-:W-:Y:S02]  /*14f0*/  ISETP.GE.AND P0, PT, R14, RZ, PT ;  /* 0x000000ff0e00720c */ /* 0x000fe40003f06270 */
[----:B------:R-:W-:Y:S01]  /*1500*/  LOP3.LUT R14, R3, 0xf, RZ, 0xfc, !PT ;  /* 0x0000000f030e7812 */ /* 0x000fe200078efcff */
[----:B------:R-:W-:-:S02]  /*1510*/  IMAD.MOV R4, RZ, RZ, -R0 ;  /* 0x000000ffff047224 */ /* 0x000fc400078e0a00 */
[----:B------:R-:W-:Y:S01]  /*1520*/  IMAD.HI.U32 R0, R6, R29, RZ ;  /* 0x0000001d06007227 */ /* 0x000fe200078e00ff */
[----:B------:R-:W-:-:S03]  /*1530*/  IABS R31, R14 ;  /* 0x0000000e001f7213 */ /* 0x000fc60000000000 */
[C---:B------:R-:W-:Y:S02]  /*1540*/  IMAD R27, R2.reuse, R4, R27 ;  /* 0x00000004021b7224 */ /* 0x040fe400078e021b */
[--C-:B------:R-:W-:Y:S01]  /*1550*/  @!P2 IMAD.IADD R17, R17, 0x1, -R2.reuse ;  /* 0x000000011111a824 */ /* 0x100fe200078e0a02 */
[C---:B------:R-:W-:Y:S01]  /*1560*/  ISETP.GT.U32.AND P2, PT, R2.reuse, R23, PT ;  /* 0x000000170200720c */ /* 0x040fe20003f44070 */
[----:B------:R-:W-:Y:S01]  /*1570*/  @!P6 IMAD.IADD R5, R5, 0x1, -R2 ;  /* 0x000000010505e824 */ /* 0x000fe200078e0a02 */
[C---:B------:R-:W-:Y:S01]  /*1580*/  ISETP.GT.U32.AND P6, PT, R2.reuse, R27, PT ;  /* 0x0000001b0200720c */ /* 0x040fe20003fc4070 */
[----:B------:R-:W-:Y:S01]  /*1590*/  @!P3 IMAD.MOV R17, RZ, RZ, -R17 ;  /* 0x000000ffff11b224 */ /* 0x000fe200078e0a11 */
[----:B------:R-:W-:Y:S01]  /*15a0*/  ISETP.GT.U32.AND P3, PT, R2, R21, PT ;  /* 0x000000150200720c */ /* 0x000fe20003f64070 */
[----:B------:R-:W-:-:S04]  /*15b0*/  IMAD.HI.U32 R4, R6, R31, RZ ;  /* 0x0000001f06047227 */ /* 0x000fc800078e00ff */
[----:B------:R-:W-:Y:S02]  /*15c0*/  IMAD.MOV R4, RZ, RZ, -R4 ;  /* 0x000000ffff047224 */ /* 0x000fe400078e0a04 */
[----:B------:R-:W-:Y:S02]  /*15d0*/  IMAD.MOV R0, RZ, RZ, -R0 ;  /* 0x000000ffff007224 */ /* 0x000fe400078e0a00 */
[--C-:B------:R-:W-:Y:S02]  /*15e0*/  @!P2 IMAD.IADD R23, R23, 0x1, -R2.reuse ;  /* 0x000000011717a824 */ /* 0x100fe400078e0a02 */
[--C-:B------:R-:W-:Y:S01]  /*15f0*/  @!P6 IMAD.IADD R27, R27, 0x1, -R2.reuse ;  /* 0x000000011b1be824 */ /* 0x100fe200078e0a02 */
[C---:B------:R-:W-:Y:S01]  /*1600*/  ISETP.GT.U32.AND P6, PT, R2.reuse, R5, PT ;  /* 0x000000050200720c */ /* 0x040fe20003fc4070 */
[----:B------:R-:W-:Y:S01]  /*1610*/  @!P3 IMAD.IADD R21, R21, 0x1, -R2 ;  /* 0x000000011515b824 */ /* 0x000fe200078e0a02 */
[C---:B------:R-:W-:Y:S01]  /*1620*/  ISETP.GT.U32.AND P3, PT, R2.reuse, R7, PT ;  /* 0x000000070200720c */ /* 0x040fe20003f64070 */
[C---:B------:R-:W-:Y:S01]  /*1630*/  IMAD R31, R2.reuse, R4, R31 ;  /* 0x00000004021f7224 */ /* 0x040fe200078e021f */
[C---:B------:R-:W-:Y:S01]  /*1640*/  ISETP.GT.U32.AND P2, PT, R2.reuse, R23, PT ;  /* 0x000000170200720c */ /* 0x040fe20003f44070 */
[----:B------:R-:W-:-:S02]  /*1650*/  IMAD R29, R2, R0, R29 ;  /* 0x00000000021d7224 */ /* 0x000fc400078e021d */
[----:B------:R-:W-:Y:S01]  /*1660*/  @!P1 IMAD.MOV R21, RZ, RZ, -R21 ;  /* 0x000000ffff159224 */ /* 0x000fe200078e0a15 */
[----:B------:R-:W-:Y:S01]  /*1670*/  ISETP.GT.U32.AND P1, PT, R2, R27, PT ;  /* 0x0000001b0200720c */ /* 0x000fe20003f24070 */
[----:B------:R-:W-:-:S04]  /*1680*/  IMAD.HI.U32 R0, R6, R35, RZ ;  /* 0x0000002306007227 */ /* 0x000fc800078e00ff */
[--C-:B------:R-:W-:Y:S01]  /*1690*/  @!P6 IMAD.IADD R5, R5, 0x1, -R2.reuse ;  /* 0x000000010505e824 */ /* 0x100fe200078e0a02 */
[----:B------:R-:W-:Y:S01]  /*16a0*/  ISETP.GT.U32.AND P6, PT, R2, R31, PT ;  /* 0x0000001f0200720c */ /* 0x000fe20003fc4070 */
[--C-:B------:R-:W-:Y:S01]  /*16b0*/  @!P3 IMAD.IADD R7, R7, 0x1, -R2.reuse ;  /* 0x000000010707b824 */ /* 0x100fe200078e0a02 */
[----:B------:R-:W-:Y:S01]  /*16c0*/  ISETP.GE.AND P3, PT, R10, RZ, PT ;  /* 0x000000ff0a00720c */ /* 0x000fe20003f66270 */
[----:B------:R-:W-:Y:S01]  /*16d0*/  @!P2 IMAD.IADD R23, R23, 0x1, -R2 ;  /* 0x000000011717a824 */ /* 0x000fe200078e0a02 */
[C---:B------:R-:W-:Y:S01]  /*16e0*/  LOP3.LUT R10, R3.reuse, 0x11, RZ, 0xfc, !PT ;  /* 0x00000011030a7812 */ /* 0x040fe200078efcff */
[----:B------:R-:W-:Y:S01]  /*16f0*/  IMAD.MOV R0, RZ, RZ, -R0 ;  /* 0x000000ffff007224 */ /* 0x000fe200078e0a00 */
[----:B------:R-:W-:Y:S01]  /*1700*/  ISETP.GE.AND P2, PT, R16, RZ, PT ;  /* 0x000000ff1000720c */ /* 0x000fe20003f46270 */
[----:B------:R-:W-:Y:S01]  /*1710*/  @!P5 IMAD.MOV R19, RZ, RZ, -R19 ;  /* 0x000000ffff13d224 */ /* 0x000fe200078e0a13 */
[----:B------:R-:W-:Y:S01]  /*1720*/  IABS R39, R10 ;  /* 0x0000000a00277213 */ /* 0x000fe20000000000 */
[C---:B------:R-:W-:Y:S01]  /*1730*/  IMAD R35, R2.reuse, R0, R35 ;  /* 0x0000000002237224 */ /* 0x040fe200078e0223 */
[----:B------:R-:W-:Y:S01]  /*1740*/  LOP3.LUT R16, R3, 0x12, RZ, 0xfc, !PT ;  /* 0x0000001203107812 */ /* 0x000fe200078efcff */
[----:B------:R-:W-:Y:S01]  /*1750*/  IMAD.MOV.U32 R43, RZ, RZ, R5 ;  /* 0x000000ffff2b7224 */ /* 0x000fe200078e0005 */
[----:B------:R-:W-:Y:S01]  /*1760*/  ISETP.GT.U32.AND P5, PT, R2, R7, PT ;  /* 0x000000070200720c */ /* 0x000fe20003fa4070 */
[----:B------:R-:W-:Y:S01]  /*1770*/  @!P6 IMAD.IADD R31, R31, 0x1, -R2 ;  /* 0x000000011f1fe824 */ /* 0x000fe200078e0a02 */
[----:B------:R-:W-:Y:S01]  /*1780*/  IABS R47, R16 ;  /* 0x00000010002f7213 */ /* 0x000fe20000000000 */
[----:B------:R-:W-:-:S04]  /*1790*/  IMAD.HI.U32 R0, R6, R39, RZ ;  /* 0x0000002706007227 */ /* 0x000fc800078e00ff */
[----:B------:R-:W-:Y:S01]  /*17a0*/  @!P0 IMAD.MOV R23, RZ, RZ, -R23 ;  /* 0x000000ffff178224 */ /* 0x000fe200078e0a17 */
[C---:B------:R-:W-:Y:S01]  /*17b0*/  ISETP.GT.U32.AND P0, PT, R2.reuse, R29, PT ;  /* 0x0000001d0200720c */ /* 0x040fe20003f04070 */
[----:B------:R-:W-:Y:S01]  /*17c0*/  @!P4 IMAD.MOV R43, RZ, RZ, -R43 ;  /* 0x000000ffff2bc224 */ /* 0x000fe200078e0a2b */
[----:B------:R-:W-:Y:S01]  /*17d0*/  ISETP.GT.U32.AND P4, PT, R2, R31, PT ;  /* 0x0000001f0200720c */ /* 0x000fe20003f84070 */
[----:B------:R-:W-:Y:S01]  /*17e0*/  @!P1 IMAD.IADD R27, R27, 0x1, -R2 ;  /* 0x000000011b1b9824 */ /* 0x000fe200078e0a02 */
[----:B------:R-:W-:Y:S01]  /*17f0*/  ISETP.GE.AND P1, PT, R12, RZ, PT ;  /* 0x000000ff0c00720c */ /* 0x000fe20003f26270 */
[----:B------:R-:W-:Y:S01]  /*1800*/  IMAD.MOV R4, RZ, RZ, -R0 ;  /* 0x000000ffff047224 */ /* 0x000fe200078e0a00 */
[----:B------:R-:W-:Y:S01]  /*1810*/  LOP3.LUT R12, R3, 0x13, RZ, 0xfc, !PT ;  /* 0x00000013030c7812 */ /* 0x000fe200078efcff */
[----:B------:R-:W-:-:S04]  /*1820*/  IMAD.HI.U32 R0, R6, R47, RZ ;  /* 0x0000002f06007227 */ /* 0x000fc800078e00ff */
[C---:B------:R-:W-:Y:S01]  /*1830*/  IMAD R39, R2.reuse, R4, R39 ;  /* 0x0000000402277224 */ /* 0x040fe200078e0227 */
[----:B------:R-:W-:Y:S01]  /*1840*/  IABS R4, R12 ;  /* 0x0000000c00047213 */ /* 0x000fe20000000000 */
[----:B------:R-:W-:Y:S02]  /*1850*/  IMAD.MOV R0, RZ, RZ, -R0 ;  /* 0x000000ffff007224 */ /* 0x000fe400078e0a00 */
[----:B------:R-:W-:Y:S01]  /*1860*/  @!P5 IMAD.IADD R7, R7, 0x1, -R2 ;  /* 0x000000010707d824 */ /* 0x000fe200078e0a02 */
[C---:B------:R-:W-:Y:S01]  /*1870*/  ISETP.GT.U32.AND P5, PT, R2.reuse, R35, PT ;  /* 0x000000230200720c */ /* 0x040fe20003fa4070 */
[----:B------:R-:W-:Y:S02]  /*1880*/  IMAD R5, R2, R0, R47 ;  /* 0x0000000002057224 */ /* 0x000fe400078e022f */
[----:B------:R-:W-:Y:S02]  /*1890*/  IMAD.MOV.U32 R25, RZ, RZ, R7 ;  /* 0x000000ffff197224 */ /* 0x000fe400078e0007 */
[----:B------:R-:W-:Y:S01]  /*18a0*/  IMAD.MOV.U32 R7, RZ, RZ, R4 ;  /* 0x000000ffff077224 */ /* 0x000fe200078e0004 */
[----:B------:R-:W-:Y:S01]  /*18b0*/  LOP3.LUT R4, R3, 0x14, RZ, 0xfc, !PT ;  /* 0x0000001403047812 */ /* 0x000fe200078efcff */
[--C-:B------:R-:W-:Y:S01]  /*18c0*/  @!P0 IMAD.IADD R29, R29, 0x1, -R2.reuse ;  /* 0x000000011d1d8824 */ /* 0x100fe200078e0a02 */
[----:B------:R-:W-:Y:S01]  /*18d0*/  ISETP.GE.AND P0, PT, R14, RZ, PT ;  /* 0x000000ff0e00720c */ /* 0x000fe20003f06270 */
[----:B------:R-:W-:Y:S01]  /*18e0*/  @!P4 IMAD.IADD R31, R31, 0x1, -R2 ;  /* 0x000000011f1fc824 */ /* 0x000fe200078e0a02 */
[C---:B------:R-:W-:Y:S01]  /*18f0*/  ISETP.GT.U32.AND P4, PT, R2.reuse, R5, PT ;  /* 0x000000050200720c */ /* 0x040fe20003f84070 */
[----:B------:R-:W-:Y:S01]  /*1900*/  IMAD.MOV.U32 R45, RZ, RZ, R27 ;  /* 0x000000ffff2d7224 */ /* 0x000fe200078e001b */
[----:B------:R-:W-:Y:S01]  /*1910*/  ISETP.GT.U32.AND P6, PT, R2, R29, PT ;  /* 0x0000001d0200720c */ /* 0x000fe20003fc4070 */
[----:B------:R-:W-:Y:S01]  /*1920*/  IMAD.HI.U32 R0, R6, R7, RZ ;  /* 0x0000000706007227 */ /* 0x000fe200078e00ff */
[----:B------:R-:W-:-:S02]  /*1930*/  IABS R27, R4 ;  /* 0x00000004001b7213 */ /* 0x000fc40000000000 */
[----:B------:R-:W-:Y:S01]  /*1940*/  SHF.R.U32.HI R14, RZ, 0x6, R222 ;  /* 0x00000006ff0e7819 */ /* 0x000fe200000116de */
[----:B------:R-:W-:Y:S01]  /*1950*/  @!P3 IMAD.MOV R45, RZ, RZ, -R45 ;  /* 0x000000ffff2db224 */ /* 0x000fe200078e0a2d */
[C---:B------:R-:W-:Y:S01]  /*1960*/  ISETP.GT.U32.AND P3, PT, R2.reuse, R39, PT ;  /* 0x000000270200720c */ /* 0x040fe20003f64070 */
[----:B------:R-:W-:Y:S02]  /*1970*/  IMAD.MOV R0, RZ, RZ, -R0 ;  /* 0x000000ffff007224 */ /* 0x000fe400078e0a00 */
[--C-:B------:R-:W-:Y:S02]  /*1980*/  @!P5 IMAD.IADD R35, R35, 0x1, -R2.reuse ;  /* 0x000000012323d824 */ /* 0x100fe400078e0a02 */
[C---:B------:R-:W-:Y:S02]  /*1990*/  IMAD R7, R2.reuse, R0, R7 ;  /* 0x0000000002077224 */ /* 0x040fe400078e0207 */
[--C-:B------:R-:W-:Y:S01]  /*19a0*/  @!P4 IMAD.IADD R5, R5, 0x1, -R2.reuse ;  /* 0x000000010505c824 */ /* 0x100fe200078e0a02 */
[C---:B------:R-:W-:Y:S01]  /*19b0*/  ISETP.GT.U32.AND P5, PT, R2.reuse, R35, PT ;  /* 0x000000230200720c */ /* 0x040fe20003fa4070 */
[----:B------:R-:W-:Y:S01]  /*19c0*/  @!P6 IMAD.IADD R29, R29, 0x1, -R2 ;  /* 0x000000011d1de824 */ /* 0x000fe200078e0a02 */
[----:B------:R-:W-:Y:S01]  /*19d0*/  ISETP.GT.U32.AND P4, PT, R2, R7, PT ;  /* 0x000000070200720c */ /* 0x000fe20003f84070 */
[----:B------:R-:W-:Y:S01]  /*19e0*/  IMAD.HI.U32 R0, R6, R27, RZ ;  /* 0x0000001b06007227 */ /* 0x000fe200078e00ff */
[----:B------:R-:W-:-:S02]  /*19f0*/  ISETP.GE.AND P6, PT, R10, RZ, PT ;  /* 0x000000ff0a00720c */ /* 0x000fc40003fc6270 */
[----:B------:R-:W-:Y:S01]  /*1a00*/  LOP3.LUT R10, R3, 0x15, RZ, 0xfc, !PT ;  /* 0x00000015030a7812 */ /* 0x000fe200078efcff */
[----:B------:R-:W-:Y:S01]  /*1a10*/  @!P3 IMAD.IADD R39, R39, 0x1, -R2 ;  /* 0x000000012727b824 */ /* 0x000fe200078e0a02 */
[----:B------:R-:W-:Y:S01]  /*1a20*/  ISETP.GE.AND P3, PT, R12, RZ, PT ;  /* 0x000000ff0c00720c */ /* 0x000fe20003f66270 */
[----:B------:R-:W-:Y:S01]  /*1a30*/  @!P1 IMAD.MOV R29, RZ, RZ, -R29 ;  /* 0x000000ffff1d9224 */ /* 0x000fe200078e0a1d */
[----:B------:R-:W-:Y:S01]  /*1a40*/  IABS R47, R10 ;  /* 0x0000000a002f7213 */ /* 0x000fe20000000000 */
[----:B------:R-:W-:Y:S01]  /*1a50*/  IMAD.MOV R0, RZ, RZ, -R0 ;  /* 0x000000ffff007224 */ /* 0x000fe200078e0a00 */
[C---:B------:R-:W-:Y:S01]  /*1a60*/  ISETP.GT.U32.AND P1, PT, R2.reuse, R39, PT ;  /* 0x000000270200720c */ /* 0x040fe20003f24070 */
[--C-:B------:R-:W-:Y:S01]  /*1a70*/  @!P5 IMAD.IADD R35, R35, 0x1, -R2.reuse ;  /* 0x000000012323d824 */ /* 0x100fe200078e0a02 */
[----:B------:R-:W-:Y:S01]  /*1a80*/  LOP3.LUT R12, R3, 0x16, RZ, 0xfc, !PT ;  /* 0x00000016030c7812 */ /* 0x000fe200078efcff */
[----:B------:R-:W-:Y:S01]  /*1a90*/  IMAD R27, R2, R0, R27 ;  /* 0x00000000021b7224 */ /* 0x000fe200078e021b */
[----:B------:R-:W-:Y:S01]  /*1aa0*/  ISETP.GE.AND P5, PT, R16, RZ, PT ;  /* 0x000000ff1000720c */ /* 0x000fe20003fa6270 */
[----:B------:R-:W-:Y:S01]  /*1ab0*/  @!P4 IMAD.IADD R7, R7, 0x1, -R2 ;  /* 0x000000010707c824 */ /* 0x000fe200078e0a02 */
[----:B------:R-:W-:Y:S01]  /*1ac0*/  IABS R55, R12 ;  /* 0x0000000c00377213 */ /* 0x000fe20000000000 */
[----:B------:R-:W-:Y:S01]  /*1ad0*/  IMAD.HI.U32 R0, R6, R47, RZ ;  /* 0x0000002f06007227 */ /* 0x000fe200078e00ff */
[----:B------:R-:W-:-:S02]  /*1ae0*/  LOP3.LUT R16, R3, 0x19, RZ, 0xfc, !PT ;  /* 0x0000001903107812 */ /* 0x000fc400078efcff */
[----:B------:R-:W-:Y:S01]  /*1af0*/  ISETP.GT.U32.AND P4, PT, R2, R7, PT ;  /* 0x000000070200720c */ /* 0x000fe20003f84070 */
[----:B------:R-:W-:Y:S01]  /*1b00*/  IMAD.MOV.U32 R49, RZ, RZ, R35 ;  /* 0x000000ffff317224 */ /* 0x000fe200078e0023 */
[----:B------:R-:W-:Y:S01]  /*1b10*/  IABS R67, R16 ;  /* 0x0000001000437213 */ /* 0x000fe20000000000 */
[----:B------:R-:W-:Y:S02]  /*1b20*/  IMAD.MOV R35, RZ, RZ, -R0 ;  /* 0x000000ffff237224 */ /* 0x000fe400078e0a00 */
[----:B------:R-:W-:-:S04]  /*1b30*/  IMAD.HI.U32 R0, R6, R55, RZ ;  /* 0x0000003706007227 */ /* 0x000fc800078e00ff */
[----:B------:R-:W-:Y:S01]  /*1b40*/  @!P1 IMAD.IADD R39, R39, 0x1, -R2 ;  /* 0x0000000127279824 */ /* 0x000fe200078e0a02 */
[----:B------:R-:W-:Y:S01]  /*1b50*/  ISETP.GT.U32.AND P1, PT, R2, R27, PT ;  /* 0x0000001b0200720c */ /* 0x000fe20003f24070 */
[----:B------:R-:W-:Y:S02]  /*1b60*/  IMAD.MOV R0, RZ, RZ, -R0 ;  /* 0x000000ffff007224 */ /* 0x000fe400078e0a00 */
[----:B------:R-:W-:Y:S01]  /*1b70*/  @!P2 IMAD.MOV R25, RZ, RZ, -R25 ;  /* 0x000000ffff19a224 */ /* 0x000fe200078e0a19 */
[----:B------:R-:W-:Y:S01]  /*1b80*/  ISETP.GE.AND P2, PT, R18, RZ, PT ;  /* 0x000000ff1200720c */ /* 0x000fe20003f46270 */
[----:B------:R-:W-:Y:S01]  /*1b90*/  IMAD.MOV.U32 R51, RZ, RZ, R39 ;  /* 0x000000ffff337224 */ /* 0x000fe200078e0027 */
[----:B------:R-:W-:Y:S01]  /*1ba0*/  LOP3.LUT R18, R3, 0x1a, RZ, 0xfc, !PT ;  /* 0x0000001a03127812 */ /* 0x000fe200078efcff */
[C---:B------:R-:W-:Y:S02]  /*1bb0*/  IMAD R39, R2.reuse, R0, R55 ;  /* 0x0000000002277224 */ /* 0x040fe400078e0237 */
[--C-:B------:R-:W-:Y:S01]  /*1bc0*/  @!P4 IMAD.IADD R7, R7, 0x1, -R2.reuse ;  /* 0x000000010707c824 */ /* 0x100fe200078e0a02 */
[----:B------:R-:W-:Y:S01]  /*1bd0*/  IABS R69, R18 ;  /* 0x0000001200457213 */ /* 0x000fe20000000000 */
[----:B------:R-:W-:Y:S01]  /*1be0*/  @!P0 IMAD.MOV R31, RZ, RZ, -R31 ;  /* 0x000000ffff1f8224 */ /* 0x000fe200078e0a1f */
[C---:B------:R-:W-:Y:S01]  /*1bf0*/  ISETP.GT.U32.AND P4, PT, R2.reuse, R39, PT ;  /* 0x000000270200720c */ /* 0x040fe20003f84070 */
[C---:B------:R-:W-:Y:S01]  /*1c00*/  IMAD R35, R2.reuse, R35, R47 ;  /* 0x0000002302237224 */ /* 0x040fe200078e022f */
[----:B------:R-:W-:Y:S01]  /*1c10*/  ISETP.GT.U32.AND P0, PT, R2, R5, PT ;  /* 0x000000050200720c */ /* 0x000fe20003f04070 */
[----:B------:R-:W-:-:S02]  /*1c20*/  @!P1 IMAD.IADD R27, R27, 0x1, -R2 ;  /* 0x000000011b1b9824 */ /* 0x000fc400078e0a02 */
[----:B------:R-:W-:Y:S01]  /*1c30*/  @!P2 IMAD.MOV R49, RZ, RZ, -R49 ;  /* 0x000000ffff31a224 */ /* 0x000fe200078e0a31 */
[----:B------:R-:W-:Y:S01]  /*1c40*/  ISETP.GE.AND P2, PT, R4, RZ, PT ;  /* 0x000000ff0400720c */ /* 0x000fe20003f46270 */
[----:B------:R-:W-:Y:S01]  /*1c50*/  @!P6 IMAD.MOV R51, RZ, RZ, -R51 ;  /* 0x000000ffff33e224 */ /* 0x000fe200078e0a33 */
[----:B------:R-:W-:Y:S02]  /*1c60*/  LOP3.LUT R4, R3, 0x17, RZ, 0xfc, !PT ;  /* 0x0000001703047812 */ /* 0x000fe400078efcff */
[C---:B------:R-:W-:Y:S02]  /*1c70*/  ISETP.GT.U32.AND P1, PT, R2.reuse, R27, PT ;  /* 0x0000001b0200720c */ /* 0x040fe40003f24070 */
[----:B------:R-:W-:Y:S01]  /*1c80*/  IABS R47, R4 ;  /* 0x00000004002f7213 */ /* 0x000fe20000000000 */
[--C-:B------:R-:W-:Y:S01]  /*1c90*/  @!P4 IMAD.IADD R39, R39, 0x1, -R2.reuse ;  /* 0x000000012727c824 */ /* 0x100fe200078e0a02 */
[----:B------:R-:W-:Y:S01]  /*1ca0*/  ISETP.GT.U32.AND P6, PT, R2, R35, PT ;  /* 0x000000230200720c */ /* 0x000fe20003fc4070 */
[----:B------:R-:W-:Y:S01]  /*1cb0*/  @!P0 IMAD.IADD R5, R5, 0x1, -R2 ;  /* 0x0000000105058824 */ /* 0x000fe200078e0a02 */
[----:B------:R-:W-:Y:S01]  /*1cc0*/  ISETP.GE.AND P0, PT, R10, RZ, PT ;  /* 0x000000ff0a00720c */ /* 0x000fe20003f06270 */
[----:B------:R-:W-:Y:S01]  /*1cd0*/  IMAD.HI.U32 R0, R6, R47, RZ ;  /* 0x0000002f06007227 */ /* 0x000fe200078e00ff */
[----:B------:R-:W-:-:S02]  /*1ce0*/  ISETP.GT.U32.AND P4, PT, R2, R39, PT ;  /* 0x000000270200720c */ /* 0x000fc40003f84070 */
[----:B------:R-:W-:Y:S01]  /*1cf0*/  LOP3.LUT R10, R3, 0x18, RZ, 0xfc, !PT ;  /* 0x00000018030a7812 */ /* 0x000fe200078efcff */
[----:B------:R-:W-:Y:S02]  /*1d00*/  IMAD.MOV R0, RZ, RZ, -R0 ;  /* 0x000000ffff007224 */ /* 0x000fe400078e0a00 */
[----:B------:R-:W-:Y:S01]  /*1d10*/  @!P1 IMAD.IADD R27, R27, 0x1, -R2 ;  /* 0x000000011b1b9824 */ /* 0x000fe200078e0a02 */
[----:B------:R-:W-:Y:S01]  /*1d20*/  IABS R65, R10 ;  /* 0x0000000a00417213 */ /* 0x000fe20000000000 */
[----:B------:R-:W-:Y:S01]  /*1d30*/  IMAD R47, R2, R0, R47 ;  /* 0x00000000022f7224 */ /* 0x000fe200078e022f */
[----:B------:R-:W-:Y:S01]  /*1d40*/  ISETP.GE.AND P1, PT, R4, RZ, PT ;  /* 0x000000ff0400720c */ /* 0x000fe20003f26270 */
[----:B------:R-:W-:Y:S02]  /*1d50*/  IMAD.MOV.U32 R53, RZ, RZ, R5 ;  /* 0x000000ffff357224 */ /* 0x000fe400078e0005 */
[----:B------:R-:W-:-:S04]  /*1d60*/  IMAD.HI.U32 R4, R6, R65, RZ ;  /* 0x0000004106047227 */ /* 0x000fc800078e00ff */
[----:B------:R-:W-:Y:S01]  /*1d70*/  @!P4 IMAD.IADD R39, R39, 0x1, -R2 ;  /* 0x000000012727c824 */ /* 0x000fe200078e0a02 */
[C---:B------:R-:W-:Y:S01]  /*1d80*/  ISETP.GT.U32.AND P4, PT, R2.reuse, R47, PT ;  /* 0x0000002f0200720c */ /* 0x040fe20003f84070 */
[----:B------:R-:W-:Y:S02]  /*1d90*/  IMAD.MOV R4, RZ, RZ, -R4 ;  /* 0x000000ffff047224 */ /* 0x000fe400078e0a04 */
[----:B------:R-:W-:Y:S02]  /*1da0*/  @!P6 IMAD.IADD R35, R35, 0x1, -R2 ;  /* 0x000000012323e824 */ /* 0x000fe400078e0a02 */
[----:B------:R-:W-:Y:S02]  /*1db0*/  IMAD R65, R2, R4, R65 ;  /* 0x0000000402417224 */ /* 0x000fe400078e0241 */
[----:B------:R-:W-:Y:S01]  /*1dc0*/  IMAD.HI.U32 R5, R6, R67, RZ ;  /* 0x0000004306057227 */ /* 0x000fe200078e00ff */
[----:B------:R-:W-:-:S03]  /*1dd0*/  ISETP.GT.U32.AND P6, PT, R2, R35, PT ;  /* 0x000000230200720c */ /* 0x000fc60003fc4070 */
[----:B------:R-:W-:Y:S01]  /*1de0*/  @!P5 IMAD.MOV R53, RZ, RZ, -R53 ;  /* 0x000000ffff35d224 */ /* 0x000fe200078e0a35 */
[----:B------:R-:W-:Y:S01]  /*1df0*/  ISETP.GE.AND P5, PT, R12, RZ, PT ;  /* 0x000000ff0c00720c */ /* 0x000fe20003fa6270 */
[----:B------:R-:W-:Y:S01]  /*1e00*/  @!P4 IMAD.IADD R47, R47, 0x1, -R2 ;  /* 0x000000012f2fc824 */ /* 0x000fe200078e0a02 */
[----:B------:R-:W-:Y:S01]  /*1e10*/  ISETP.GT.U32.AND P4, PT, R2, R65, PT ;  /* 0x000000410200720c */ /* 0x000fe20003f84070 */
[----:B------:R-:W-:Y:S01]  /*1e20*/  IMAD.MOV R5, RZ, RZ, -R5 ;  /* 0x000000ffff057224 */ /* 0x000fe200078e0a05 */
[----:B------:R-:W-:Y:S01]  /*1e30*/  LOP3.LUT R12, R3, 0x1e, RZ, 0xfc, !PT ;  /* 0x0000001e030c7812 */ /* 0x000fe200078efcff */
[----:B------:R-:W-:-:S03]  /*1e40*/  IMAD.HI.U32 R3, R6, R73, RZ ;  /* 0x0000004906037227 */ /* 0x000fc600078e00ff */
[----:B------:R-:W-:Y:S01]  /*1e50*/  IABS R75, R12 ;  /* 0x0000000c004b7213 */ /* 0x000fe20000000000 */
[----:B------:R-:W-:-:S04]  /*1e60*/  IMAD.HI.U32 R0, R6, R69, RZ ;  /* 0x0000004506007227 */ /* 0x000fc800078e00ff */
[----:B------:R-:W-:Y:S02]  /*1e70*/  IMAD.MOV R3, RZ, RZ, -R3 ;  /* 0x000000ffff037224 */ /* 0x000fe400078e0a03 */
[C---:B------:R-:W-:Y:S02]  /*1e80*/  IMAD R67, R2.reuse, R5, R67 ;  /* 0x0000000502437224 */ /* 0x040fe400078e0243 */
[----:B------:R-:W-:Y:S01]  /*1e90*/  IMAD.MOV R0, RZ, RZ, -R0 ;  /* 0x000000ffff007224 */ /* 0x000fe200078e0a00 */
[----:B------:R-:W0:Y:S01]  /*1ea0*/  LDC.64 R4, c[0x0][0x3a8] ;  /* 0x0000ea00ff047b82 */ /* 0x000e220000000a00 */
[C---:B------:R-:W-:Y:S02]  /*1eb0*/  IMAD R73, R2.reuse, R3, R73 ;  /* 0x0000000302497224 */ /* 0x040fe400078e0249 */
[----:B------:R-:W-:Y:S02]  /*1ec0*/  IMAD R69, R2, R0, R69 ;  /* 0x0000000002457224 */ /* 0x000fe400078e0245 */
[----:B------:R-:W-:-:S02]  /*1ed0*/  IMAD.MOV.U32 R3, RZ, RZ, R7 ;  /* 0x000000ffff037224 */ /* 0x000fc400078e0007 */
[----:B------:R-:W-:Y:S01]  /*1ee0*/  @!P4 IMAD.IADD R65, R65, 0x1, -R2 ;  /* 0x000000014141c824 */ /* 0x000fe200078e0a02 */
[----:B------:R-:W-:Y:S01]  /*1ef0*/  ISETP.GT.U32.AND P4, PT, R2, R67, PT ;  /* 0x000000430200720c */ /* 0x000fe20003f84070 */
[----:B------:R-:W-:Y:S02]  /*1f00*/  IMAD.MOV.U32 R55, RZ, RZ, R27 ;  /* 0x000000ffff377224 */ /* 0x000fe400078e001b */
[----:B------:R-:W-:-:S04]  /*1f10*/  IMAD.HI.U32 R0, R6, R71, RZ ;  /* 0x0000004706007227 */ /* 0x000fc800078e00ff */
[----:B------:R-:W-:Y:S01]  /*1f20*/  @!P6 IMAD.IADD R35, R35, 0x1, -R2 ;  /* 0x000000012323e824 */ /* 0x000fe200078e0a02 */
[----:B------:R-:W-:Y:S01]  /*1f30*/  ISETP.GE.AND P6, PT, R10, RZ, PT ;  /* 0x000000ff0a00720c */ /* 0x000fe20003fc6270 */
[----:B------:R-:W-:Y:S01]  /*1f40*/  @!P3 IMAD.MOV R3, RZ, RZ, -R3 ;  /* 0x000000ffff03b224 */ /* 0x000fe200078e0a03 */
[C---:B------:R-:W-:Y:S01]  /*1f50*/  ISETP.GT.U32.AND P3, PT, R2.reuse, R47, PT ;  /* 0x0000002f0200720c */ /* 0x040fe20003f64070 */
[----:B------:R-:W-:Y:S01]  /*1f60*/  @!P2 IMAD.MOV R55, RZ, RZ, -R55 ;  /* 0x000000ffff37a224 */ /* 0x000fe200078e0a37 */
[----:B------:R-:W-:Y:S01]  /*1f70*/  ISETP.GT.U32.AND P2, PT, R2, R65, PT ;  /* 0x000000410200720c */ /* 0x000fe20003f44070 */
[----:B------:R-:W-:Y:S02]  /*1f80*/  IMAD.MOV R10, RZ, RZ, -R0 ;  /* 0x000000ffff0a7224 */ /* 0x000fe400078e0a00 */
[----:B------:R-:W-:-:S04]  /*1f90*/  IMAD.HI.U32 R0, R6, R61, RZ ;  /* 0x0000003d06007227 */ /* 0x000fc800078e00ff */
[----:B------:R-:W-:Y:S02]  /*1fa0*/  IMAD R71, R2, R10, R71 ;  /* 0x0000000a02477224 */ /* 0x000fe400078e0247 */
[----:B------:R-:W-:-:S04]  /*1fb0*/  IMAD.HI.U32 R6, R6, R75, RZ ;  /* 0x0000004b06067227 */ /* 0x000fc800078e00ff */
[----:B------:R-:W-:Y:S01]  /*1fc0*/  IMAD.MOV R10, RZ, RZ, -R0 ;  /* 0x000000ffff0a7224 */ /* 0x000fe200078e0a00 */
[----:B------:R-:W-:Y:S01]  /*1fd0*/  SGXT.U32 R0, R14, 0x1 ;  /* 0x000000010e00781a */ /* 0x000fe20000000000 */
[----:B------:R-:W-:Y:S02]  /*1fe0*/  IMAD.MOV.U32 R57, RZ, RZ, R35 ;  /* 0x000000ffff397224 */ /* 0x000fe400078e0023 */
[----:B------:R-:W-:Y:S01]  /*1ff0*/  IMAD.MOV R6, RZ, RZ, -R6 ;  /* 0x000000ffff067224 */ /* 0x000fe200078e0a06 */
[----:B------:R-:W-:Y:S01]  /*2000*/  LOP3.LUT R30, R0, 0x8, RZ, 0xfc, !PT ;  /* 0x00000008001e7812 */ /* 0x000fe200078efcff */
[----:B------:R-:W-:Y:S02]  /*2010*/  IMAD.MOV.U32 R59, RZ, RZ, R39 ;  /* 0x000000ffff3b7224 */ /* 0x000fe400078e0027 */
[C---:B------:R-:W-:Y:S02]  /*2020*/  IMAD R35, R2.reuse, R10, R61 ;  /* 0x0000000a02237224 */ /* 0x040fe400078e023d */
[----:B------:R-:W-:Y:S01]  /*2030*/  @!P0 IMAD.MOV R57, RZ, RZ, -R57 ;  /* 0x000000ffff398224 */ /* 0x000fe200078e0a39 */
[C---:B------:R-:W-:Y:S01]  /*2040*/  ISETP.GT.U32.AND P0, PT, R2.reuse, R69, PT ;  /* 0x000000450200720c */ /* 0x040fe20003f04070 */
[----:B------:R-:W-:Y:S01]  /*2050*/  @!P5 IMAD.MOV R59, RZ, RZ, -R59 ;  /* 0x000000ffff3bd224 */ /* 0x000fe200078e0a3b */
[C---:B------:R-:W-:Y:S01]  /*2060*/  ISETP.GT.U32.AND P5, PT, R2.reuse, R71, PT ;  /* 0x000000470200720c */ /* 0x040fe20003fa4070 */
[--C-:B------:R-:W-:Y:S01]  /*2070*/  @!P3 IMAD.IADD R47, R47, 0x1, -R2.reuse ;  /* 0x000000012f2fb824 */ /* 0x100fe200078e0a02 */
[C---:B------:R-:W-:Y:S01]  /*2080*/  ISETP.GT.U32.AND P3, PT, R2.reuse, R73, PT ;  /* 0x000000490200720c */ /* 0x040fe20003f64070 */
[----:B------:R-:W-:Y:S01]  /*2090*/  @!P2 IMAD.IADD R65, R65, 0x1, -R2 ;  /* 0x000000014141a824 */ /* 0x000fe200078e0a02 */
[C---:B------:R-:W-:Y:S01]  /*20a0*/  ISETP.GT.U32.AND P2, PT, R2.reuse, R35, PT ;  /* 0x000000230200720c */ /* 0x040fe20003f44070 */
[----:B------:R-:W-:-:S02]  /*20b0*/  IMAD R39, R2, R6, R75 ;  /* 0x0000000602277224 */ /* 0x000fc400078e024b */
[----:B------:R-:W1:Y:S01]  /*20c0*/  LDC.64 R6, c[0x0][0x3a0] ;  /* 0x0000e800ff067b82 */ /* 0x000e620000000a00 */
[----:B0-----:R-:W-:Y:S02]  /*20d0*/  IMAD R114, R0, R4, RZ ;  /* 0x0000000400727224 */ /* 0x001fe400078e02ff */
[----:B------:R-:W-:Y:S01]  /*20e0*/  @!P4 IMAD.IADD R67, R67, 0x1, -R2 ;  /* 0x000000014343c824 */ /* 0x000fe200078e0a02 */
[----:B------:R-:W-:Y:S01]  /*20f0*/  ISETP.GT.U32.AND P4, PT, R2, R39, PT ;  /* 0x000000270200720c */ /* 0x000fe20003f84070 */
[----:B------:R-:W-:Y:S02]  /*2100*/  IMAD R112, R4, 0x2, R114 ;  /* 0x0000000204707824 */ /* 0x000fe400078e0272 */
[----:B------:R-:W-:Y:S01]  /*2110*/  @!P0 IMAD.IADD R69, R69, 0x1, -R2 ;  /* 0x0000000145458824 */ /* 0x000fe200078e0a02 */
[----:B------:R-:W-:Y:S01]  /*2120*/  ISETP.GE.AND P0, PT, R16, RZ, PT ;  /* 0x000000ff1000720c */ /* 0x000fe20003f06270 */
[----:B------:R-:W-:Y:S02]  /*2130*/  IMAD R110, R4, 0x2, R112 ;  /* 0x00000002046e7824 */ /* 0x000fe400078e0270 */
[----:B------:R-:W-:-:S02]  /*2140*/  IMAD.MOV.U32 R61, RZ, RZ, R47 ;  /* 0x000000ffff3d7224 */ /* 0x000fc400078e002f */
[--C-:B------:R-:W-:Y:S01]  /*2150*/  @!P5 IMAD.IADD R71, R71, 0x1, -R2.reuse ;  /* 0x000000014747d824 */ /* 0x100fe200078e0a02 */
[C---:B------:R-:W-:Y:S01]  /*2160*/  ISETP.GT.U32.AND P5, PT, R2.reuse, R69, PT ;  /* 0x000000450200720c */ /* 0x040fe20003fa4070 */
[--C-:B------:R-:W-:Y:S02]  /*2170*/  @!P3 IMAD.IADD R73, R73, 0x1, -R2.reuse ;  /* 0x000000014949b824 */ /* 0x100fe400078e0a02 */
[----:B------:R-:W-:Y:S01]  /*2180*/  @!P2 IMAD.IADD R35, R35, 0x1, -R2 ;  /* 0x000000012323a824 */ /* 0x000fe200078e0a02 */
[----:B------:R-:W-:Y:S01]  /*2190*/  ISETP.GT.U32.AND P3, PT, R2, R71, PT ;  /* 0x000000470200720c */ /* 0x000fe20003f64070 */
[----:B------:R-:W-:Y:S01]  /*21a0*/  IMAD R106, R4, 0x2, R110 ;  /* 0x00000002046a7824 */ /* 0x000fe200078e026e */
[C---:B------:R-:W-:Y:S01]  /*21b0*/  ISETP.GT.U32.AND P2, PT, R2.reuse, R73, PT ;  /* 0x000000490200720c */ /* 0x040fe20003f44070 */
[----:B------:R-:W-:Y:S01]  /*21c0*/  @!P1 IMAD.MOV R61, RZ, RZ, -R61 ;  /* 0x000000ffff3d9224 */ /* 0x000fe200078e0a3d */
[C---:B------:R-:W-:Y:S01]  /*21d0*/  ISETP.GT.U32.AND P1, PT, R2.reuse, R67, PT ;  /* 0x000000430200720c */ /* 0x040fe20003f24070 */
[----:B------:R-:W-:Y:S01]  /*21e0*/  @!P6 IMAD.MOV R65, RZ, RZ, -R65 ;  /* 0x000000ffff41e224 */ /* 0x000fe200078e0a41 */
[----:B------:R-:W-:Y:S01]  /*21f0*/  ISETP.GT.U32.AND P6, PT, R2, R35, PT ;  /* 0x000000230200720c */ /* 0x000fe20003fc4070 */
[----:B------:R-:W-:-:S02]  /*2200*/  IMAD R196, R4, 0x2, R106 ;  /* 0x0000000204c47824 */ /* 0x000fc400078e026a */
[----:B------:R-:W-:Y:S02]  /*2210*/  @!P4 IMAD.IADD R39, R39, 0x1, -R2 ;  /* 0x000000012727c824 */ /* 0x000fe400078e0a02 */
[----:B------:R-:W-:Y:S02]  /*2220*/  IMAD R27, R4, 0x2, R196 ;  /* 0x00000002041b7824 */ /* 0x000fe400078e02c4 */
[----:B-1----:R-:W-:Y:S01]  /*2230*/  VIADD R232, R6, 0x7f ;  /* 0x0000007f06e87836 */ /* 0x002fe20000000000 */
[----:B------:R-:W-:Y:S01]  /*2240*/  ISETP.GT.U32.AND P4, PT, R2, R39, PT ;  /* 0x000000270200720c */ /* 0x000fe20003f84070 */
[C---:B------:R-:W-:Y:S02]  /*2250*/  IMAD R10, R4.reuse, 0x2, R27 ;  /* 0x00000002040a7824 */ /* 0x040fe400078e021b */
[----:B------:R-:W-:Y:S01]  /*2260*/  @!P1 IMAD.IADD R67, R67, 0x1, -R2 ;  /* 0x0000000143439824 */ /* 0x000fe200078e0a02 */
[----:B------:R0:W-:Y:S01]  /*2270*/  STL [R1], R232 ;  /* 0x000000e801007387 */ /* 0x0001e20000100800 */
[----:B------:R-:W-:Y:S01]  /*2280*/  IMAD R26, R4, 0x4, R10 ;  /* 0x00000004041a7824 */ /* 0x000fe200078e020a */
[----:B------:R-:W-:Y:S01]  /*2290*/  ISETP.GE.AND P1, PT, R18, RZ, PT ;  /* 0x000000ff1200720c */ /* 0x000fe20003f26270 */
[--C-:B------:R-:W-:Y:S01]  /*22a0*/  @!P5 IMAD.IADD R69, R69, 0x1, -R2.reuse ;  /* 0x000000014545d824 */ /* 0x100fe200078e0a02 */
[----:B------:R-:W-:Y:S01]  /*22b0*/  ISETP.GE.AND P5, PT, R20, RZ, PT ;  /* 0x000000ff1400720c */ /* 0x000fe20003fa6270 */
[--C-:B------:R-:W-:Y:S01]  /*22c0*/  @!P3 IMAD.IADD R71, R71, 0x1, -R2.reuse ;  /* 0x000000014747b824 */ /* 0x100fe200078e0a02 */
[----:B------:R-:W-:Y:S01]  /*22d0*/  ISETP.GE.AND P3, PT, R22, RZ, PT ;  /* 0x000000ff1600720c */ /* 0x000fe20003f66270 */
[--C-:B------:R-:W-:Y:S01]  /*22e0*/  @!P2 IMAD.IADD R73, R73, 0x1, -R2.reuse ;  /* 0x000000014949a824 */ /* 0x100fe200078e0a02 */
[----:B------:R-:W-:Y:S01]  /*22f0*/  ISETP.GE.AND P2, PT, R24, RZ, PT ;  /* 0x000000ff1800720c */ /* 0x000fe20003f46270 */
[----:B------:R-:W-:Y:S01]  /*2300*/  @!P6 IMAD.IADD R35, R35, 0x1, -R2 ;  /* 0x000000012323e824 */ /* 0x000fe200078e0a02 */
[----:B------:R-:W-:Y:S01]  /*2310*/  ISETP.GE.AND P6, PT, R12, RZ, PT ;  /* 0x000000ff0c00720c */ /* 0x000fe20003fc6270 */
[----:B------:R-:W-:-:S02]  /*2320*/  IMAD R136, R4, 0x2, R26 ;  /* 0x0000000204887824 */ /* 0x000fc400078e021a */
[----:B------:R-:W-:Y:S01]  /*2330*/  @!P4 IMAD.IADD R39, R39, 0x1, -R2 ;  /* 0x000000012727c824 */ /* 0x000fe200078e0a02 */
[----:B------:R-:W-:Y:S01]  /*2340*/  ISETP.NE.AND P4, PT, R41, RZ, PT ;  /* 0x000000ff2900720c */ /* 0x000fe20003f85270 */
[----:B------:R-:W-:Y:S01]  /*2350*/  IMAD R138, R4, 0x2, R136 ;  /* 0x00000002048a7824 */ /* 0x000fe200078e0288 */
[----:B------:R-:W-:Y:S01]  /*2360*/  LOP3.LUT R2, RZ, R41, RZ, 0x33, !PT ;  /* 0x00000029ff027212 */ /* 0x000fe200078e33ff */
[----:B------:R-:W-:Y:S02]  /*2370*/  IMAD.MOV.U32 R75, RZ, RZ, R35 ;  /* 0x000000ffff4b7224 */ /* 0x000fe400078e0023 */
[----:B------:R-:W-:Y:S01]  /*2380*/  IMAD.MOV.U32 R77, RZ, RZ, R39 ;  /* 0x000000ffff4d7224 */ /* 0x000fe200078e0027 */
[----:B------:R-:W-:Y:S01]  /*2390*/  SEL R48, R2, R49, !P4 ;  /* 0x0000003102307207 */ /* 0x000fe20006000000 */
[----:B------:R-:W-:Y:S01]  /*23a0*/  IMAD R98, R4, 0x2, R138 ;  /* 0x0000000204627824 */ /* 0x000fe200078e028a */
[----:B------:R-:W-:Y:S01]  /*23b0*/  SEL R50, R2, R53, !P4 ;  /* 0x0000003502327207 */ /* 0x000fe20006000000 */
[----:B------:R-:W-:Y:S01]  /*23c0*/  @!P0 IMAD.MOV R67, RZ, RZ, -R67 ;  /* 0x000000ffff438224 */ /* 0x000fe200078e0a43 */
[----:B------:R-:W-:Y:S01]  /*23d0*/  ISETP.GT.AND P0, PT, R232, 0x7f, PT ;  /* 0x0000007fe800780c */ /* 0x000fe20003f04270 */
[----:B------:R-:W-:Y:S01]  /*23e0*/  @!P1 IMAD.MOV R69, RZ, RZ, -R69 ;  /* 0x000000ffff459224 */ /* 0x000fe200078e0a45 */
[C---:B------:R-:W-:Y:S01]  /*23f0*/  SEL R52, R2.reuse, R55, !P4 ;  /* 0x0000003702347207 */ /* 0x040fe20006000000 */
[----:B------:R-:W-:Y:S01]  /*2400*/  @!P5 IMAD.MOV R71, RZ, RZ, -R71 ;  /* 0x000000ffff47d224 */ /* 0x000fe200078e0a47 */
[C---:B------:R-:W-:Y:S01]  /*2410*/  SEL R49, R2.reuse, R51, !P4 ;  /* 0x0000003302317207 */ /* 0x040fe20006000000 */
[----:B------:R-:W-:Y:S01]  /*2420*/  @!P3 IMAD.MOV R73, RZ, RZ, -R73 ;  /* 0x000000ffff49b224 */ /* 0x000fe200078e0a49 */
[C---:B------:R-:W-:Y:S01]  /*2430*/  SEL R53, R2.reuse, R57, !P4 ;  /* 0x0000003902357207 */ /* 0x040fe20006000000 */
[----:B------:R-:W-:Y:S01]  /*2440*/  @!P2 IMAD.MOV R75, RZ, RZ, -R75 ;  /* 0x000000ffff4ba224 */ /* 0x000fe200078e0a4b */
[C---:B------:R-:W-:Y:S01]  /*2450*/  SEL R54, R2.reuse, R59, !P4 ;  /* 0x0000003b02367207 */ /* 0x040fe20006000000 */
[----:B------:R-:W-:Y:S01]  /*2460*/  @!P6 IMAD.MOV R77, RZ, RZ, -R77 ;  /* 0x000000ffff4de224 */ /* 0x000fe200078e0a4d */
[----:B------:R-:W-:Y:S01]  /*2470*/  SEL R55, R2, R61, !P4 ;  /* 0x0000003d02377207 */ /* 0x000fe20006000000 */
[----:B------:R-:W-:Y:S01]  /*2480*/  IMAD R14, R4, 0x2, R98 ;  /* 0x00000002040e7824 */ /* 0x000fe200078e0262 */
[----:B------:R-:W-:Y:S01]  /*2490*/  SEL R63, R2, R63, !P4 ;  /* 0x0000003f023f7207 */ /* 0x000fe20006000000 */
[----:B------:R-:W-:Y:S01]  /*24a0*/  IMAD R151, R8, R7, RZ ;  /* 0x0000000708977224 */ /* 0x000fe200078e02ff */
[----:B------:R-:W-:Y:S01]  /*24b0*/  SEL R33, R2, R33, !P4 ;  /* 0x0000002102217207 */ /* 0x000fe20006000000 */
[----:B------:R-:W-:Y:S01]  /*24c0*/  IMAD R16, R4, 0x2, R14 ;  /* 0x0000000204107824 */ /* 0x000fe200078e020e */
[----:B------:R-:W-:-:S02]  /*24d0*/  SEL R34, R2, R9, !P4 ;  /* 0x0000000902227207 */ /* 0x000fc40006000000 */
[C---:B------:R-:W-:Y:S02]  /*24e0*/  SEL R35, R2.reuse, R11, !P4 ;  /* 0x0000000b02237207 */ /* 0x040fe40006000000 */
[C---:B------:R-:W-:Y:S02]  /*24f0*/  SEL R36, R2.reuse, R13, !P4 ;  /* 0x0000000d02247207 */ /* 0x040fe40006000000 */
[C---:B------:R-:W-:Y:S02]  /*2500*/  SEL R37, R2.reuse, R37, !P4 ;  /* 0x0000002502257207 */ /* 0x040fe40006000000 */
[C---:B------:R-:W-:Y:S02]  /*2510*/  SEL R38, R2.reuse, R15, !P4 ;  /* 0x0000000f02267207 */ /* 0x040fe40006000000 */
[C---:B------:R-:W-:Y:S02]  /*2520*/  SEL R39, R2.reuse, R17, !P4 ;  /* 0x0000001102277207 */ /* 0x040fe40006000000 */
        /* <DEDUP_REMOVED lines=16> */
[----:B------:R-:W-:Y:S02]  /*2630*/  SEL R62, R2, R62, !P4 ;  /* 0x0000003e023e7207 */ /* 0x000fe40006000000 */
[----:B------:R-:W-:Y:S02]  /*2640*/  ISETP.NE.U32.AND P1, PT, R224, RZ, PT ;  /* 0x000000ffe000720c */ /* 0x000fe40003f25070 */
[----:B------:R-:W-:-:S02]  /*2650*/  ISETP.LT.AND P3, PT, R30, R6, P0 ;  /* 0x000000061e00720c */ /* 0x000fc40000761270 */
[----:B------:R-:W-:Y:S01]  /*2660*/  LOP3.LUT R8, R0, 0x10, RZ, 0xfc, !PT ;  /* 0x0000001000087812 */ /* 0x000fe200078efcff */
[----:B0-----:R-:W-:Y:S10]  /*2670*/  BRA.U UP0, `(.L_x_5) ;  /* 0x0000000100187547 */ /* 0x001ff4000b800000 */
[----:B------:R-:W-:Y:S01]  /*2680*/  ELECT P2, URZ, PT ;  /* 0x0000000000ff782f */ /* 0x000fe20003840000 */
[----:B------:R-:W-:Y:S01]  /*2690*/  IMAD.MOV.U32 R2, RZ, RZ, 0x1 ;  /* 0x00000001ff027424 */ /* 0x000fe200078e00ff */
[----:B------:R-:W-:Y:S11]  /*26a0*/  UVIRTCOUNT.DEALLOC.SMPOOL 0x80 ;  /* 0x000000800000784c */ /* 0x000ff60000000000 */
[----:B------:R-:W-:-:S04]  /*26b0*/  @P2 MOV R3, 0x40 ;  /* 0x0000004000032802 */ /* 0x000fc80000000f00 */
[----:B------:R-:W-:-:S05]  /*26c0*/  @P2 LEA R3, R28, R3, 0x18 ;  /* 0x000000031c032211 */ /* 0x000fca00078ec0ff */
[----:B------:R0:W-:Y:S02]  /*26d0*/  @P2 STS.U8 [R3], R2 ;  /* 0x0000000203002388 */ /* 0x0001e40000000000 */
.L_x_5:
[----:B------:R-:W-:Y:S01]  /*26e0*/  STTM.16dp32bit_t0_t15.x16 tmem[UR10], RZ ;  /* 0x000000ff000079ed */ /* 0x000fe20008a0000a */
[----:B------:R-:W-:Y:S01]  /*26f0*/  STTM.16dp32bit_t16_t31.x16 tmem[UR10+0x10], RZ ;  /* 0x000010ff000079ed */ /* 0x000fe20008a2000a */
[----:B------:R-:W1:Y:S02]  /*2700*/  FENCE.VIEW.ASYNC.T ;  /* 0x00000000000073c6 */ /* 0x000e640000000200 */
[----:B-1----:R-:W-:Y:S01]  /*2710*/  VOTEU.ALL UP1, P1 ;  /* 0x0000000000ff7886 */ /* 0x002fe20000820000 */
[----:B------:R-:W-:Y:S01]  /*2720*/  IMAD R18, R4, 0x2, R16 ;  /* 0x0000000204127824 */ /* 0x000fe200078e0210 */
[----:B------:R-:W-:Y:S01]  /*2730*/  VOTEU.ALL UP2, P1 ;  /* 0x0000000000ff7886 */ /* 0x000fe20000840000 */
[----:B------:R-:W-:Y:S01]  /*2740*/  IMAD.SHL.U32 R220, R151, 0x2, RZ ;  /* 0x0000000297dc7824 */ /* 0x000fe200078e00ff */
[----:B------:R-:W-:Y:S01]  /*2750*/  ISETP.LT.AND P2, PT, R8, R6, P0 ;  /* 0x000000060800720c */ /* 0x000fe20000741270 */
[----:B------:R-:W-:Y:S01]  /*2760*/  IMAD R20, R4, 0x4, R18 ;  /* 0x0000000404147824 */ /* 0x000fe200078e0212 */
[----:B------:R-:W-:-:S04]  /*2770*/  @!UP1 UIADD3 UR6, UPT, UPT, -UR4, 0x100000, URZ ;  /* 0x0010000004069890 */ /* 0x000fc8000fffe1ff */
[----:B------:R-:W-:Y:S02]  /*2780*/  @!UP1 USHF.L.U32 UR7, UR6, 0xb, URZ ;  /* 0x0000000b06079899 */ /* 0x000fe400080006ff */
[----:B------:R-:W-:Y:S01]  /*2790*/  @!UP1 USHF.L.U32 UR6, UR6, 0x1, URZ ;  /* 0x0000000106069899 */ /* 0x000fe200080006ff */
[----:B------:R-:W-:Y:S01]  /*27a0*/  BAR.SYNC.DEFER_BLOCKING 0x0 ;  /* 0x0000000000007b1d */ /* 0x000fe20000010000 */
[----:B------:R-:W-:Y:S01]  /*27b0*/  IADD3 R115, P4, PT, R220, UR20, RZ ;  /* 0x00000014dc737c10 */ /* 0x000fe2000ff9e0ff */
[----:B------:R-:W-:-:S03]  /*27c0*/  IMAD R22, R4, 0x2, R20 ;  /* 0x0000000204167824 */ /* 0x000fc600078e0214 */
[----:B------:R-:W-:Y:S01]  /*27d0*/  LEA.HI.X.SX32 R117, R151, UR21, 0x1, P4 ;  /* 0x0000001597757c11 */ /* 0x000fe2000a0f0eff */
[----:B------:R-:W-:Y:S01]  /*27e0*/  IMAD R28, R4, 0x2, R22 ;  /* 0x00000002041c7824 */ /* 0x000fe200078e0216 */
[----:B0-----:R-:W-:Y:S01]  /*27f0*/  LEA R2, P4, R196, R115, 0x1 ;  /* 0x00000073c4027211 */ /* 0x001fe200078808ff */
[----:B------:R-:W0:Y:S01]  /*2800*/  LDCU UR5, c[0x0][0x3b0] ;  /* 0x00007600ff0577ac */ /* 0x000e220008000800 */
[----:B------:R1:W-:Y:S01]  /*2810*/  STL [R1+0xc], R232 ;  /* 0x00000ce801007387 */ /* 0x0003e20000100800 */
[----:B------:R-:W-:Y:S01]  /*2820*/  IMAD R94, R4, 0x2, R28 ;  /* 0x00000002045e7824 */ /* 0x000fe200078e021c */
[----:B------:R-:W-:Y:S02]  /*2830*/  LEA.HI.X.SX32 R3, R196, R117, 0x1, P4 ;  /* 0x00000075c4037211 */ /* 0x000fe400020f0eff */
[----:B------:R-:W-:Y:S01]  /*2840*/  LEA R8, P4, R26, R115, 0x1 ;  /* 0x000000731a087211 */ /* 0x000fe200078808ff */
[----:B------:R-:W2:Y:S02]  /*2850*/  FENCE.VIEW.ASYNC.S ;  /* 0x00000000000073c6 */ /* 0x000ea40000000000 */
[----:B--2---:R-:W2:Y:S02]  /*2860*/  @!UP2 SYNCS.EXCH.64 URZ, [UR12], UR6 ;  /* 0x000000060cffa5b2 */ /* 0x004ea40008000100 */
[----:B--2---:R-:W-:Y:S01]  /*2870*/  BAR.SYNC.DEFER_BLOCKING 0x0 ;  /* 0x0000000000007b1d */ /* 0x004fe20000010000 */
[----:B------:R-:W-:Y:S01]  /*2880*/  IMAD R24, R4, 0x2, R94 ;  /* 0x0000000204187824 */ /* 0x000fe200078e025e */
[----:B------:R-:W-:-:S02]  /*2890*/  PRMT R146, RZ, 0x7610, R146 ;  /* 0x00007610ff927816 */ /* 0x000fc40000000092 */
[----:B------:R-:W-:Y:S01]  /*28a0*/  LEA.HI.X.SX32 R9, R26, R117, 0x1, P4 ;  /* 0x000000751a097211 */ /* 0x000fe200020f0eff */
[----:B------:R-:W-:-:S04]  /*28b0*/  IMAD R30, R4, 0x2, R24 ;  /* 0x00000002041e7824 */ /* 0x000fc800078e0218 */
[----:B------:R-:W-:-:S04]  /*28c0*/  IMAD R64, R4, 0x2, R30 ;  /* 0x0000000204407824 */ /* 0x000fc800078e021e */
[----:B------:R-:W-:Y:S01]  /*28d0*/  IMAD R66, R4, 0x4, R64 ;  /* 0x0000000404427824 */ /* 0x000fe200078e0240 */
[----:B------:R-:W-:Y:S01]  /*28e0*/  LOP3.LUT R12, R0, 0x18, RZ, 0xfc, !PT ;  /* 0x00000018000c7812 */ /* 0x000fe200078efcff */
[----:B------:R2:W3:Y:S03]  /*28f0*/  @P3 LDG.E.U16 R145, desc[UR24][R2.64] ;  /* 0x0000001802913981 */ /* 0x0004e6000c1e1500 */
[----:B------:R-:W-:Y:S02]  /*2900*/  ISETP.LT.AND P3, PT, R12, R6, P0 ;  /* 0x000000060c00720c */ /* 0x000fe40000761270 */
[----:B------:R-:W-:Y:S01]  /*2910*/  LOP3.LUT R252, R0, 0x20, RZ, 0xfc, !PT ;  /* 0x0000002000fc7812 */ /* 0x000fe200078efcff */
[----:B------:R4:W5:Y:S01]  /*2920*/  @P2 LDG.E.U16 R146, desc[UR24][R8.64] ;  /* 0x0000001808922981 */ /* 0x000962000c1e1500 */
[----:B------:R-:W-:Y:S02]  /*2930*/  LEA R12, P5, R20, R115, 0x1 ;  /* 0x00000073140c7211 */ /* 0x000fe400078a08ff */
[----:B------:R-:W-:-:S02]  /*2940*/  PRMT R147, RZ, 0x7610, R147 ;  /* 0x00007610ff937816 */ /* 0x000fc40000000093 */
[----:B------:R-:W-:Y:S02]  /*2950*/  LEA.HI.X.SX32 R13, R20, R117, 0x1, P5 ;  /* 0x00000075140d7211 */ /* 0x000fe400028f0eff */
[----:B--2---:R-:W-:Y:S02]  /*2960*/  LEA R2, P2, R14, R115, 0x1 ;  /* 0x000000730e027211 */ /* 0x004fe400078408ff */
[-C--:B------:R-:W-:Y:S02]  /*2970*/  ISETP.LT.AND P4, PT, R252, R6.reuse, P0 ;  /* 0x00000006fc00720c */ /* 0x080fe40000781270 */
[----:B------:R-:W-:Y:S01]  /*2980*/  LEA.HI.X.SX32 R3, R14, R117, 0x1, P2 ;  /* 0x000000750e037211 */ /* 0x000fe200010f0eff */
[----:B------:R-:W-:Y:S01]  /*2990*/  IMAD R14, R4, 0x2, R66 ;  /* 0x00000002040e7824 */ /* 0x000fe200078e0242 */
[----:B------:R-:W-:Y:S02]  /*29a0*/  LOP3.LUT R15, R0, 0x1a, RZ, 0xfc, !PT ;  /* 0x0000001a000f7812 */ /* 0x000fe400078efcff */
[----:B------:R-:W-:Y:S01]  /*29b0*/  PRMT R148, RZ, 0x7610, R148 ;  /* 0x00007610ff947816 */ /* 0x000fe20000000094 */
[----:B------:R-:W-:Y:S01]  /*29c0*/  IMAD R68, R4, 0x2, R14 ;  /* 0x0000000204447824 */ /* 0x000fe200078e020e */
[----:B------:R2:W3:Y:S01]  /*29d0*/  @P3 LDG.E.U16 R147, desc[UR24][R2.64] ;  /* 0x0000001802933981 */ /* 0x0004e2000c1e1500 */
[----:B------:R-:W-:-:S02]  /*29e0*/  ISETP.LT.AND P2, PT, R15, R6, P0 ;  /* 0x000000060f00720c */ /* 0x000fc40000741270 */
[----:B------:R-:W-:Y:S01]  /*29f0*/  IMAD R96, R4, 0x2, R68 ;  /* 0x0000000204607824 */ /* 0x000fe200078e0244 */
[----:B------:R-:W-:Y:S01]  /*2a00*/  LOP3.LUT R251, R0, 0x22, RZ, 0xfc, !PT ;  /* 0x0000002200fb7812 */ /* 0x000fe200078efcff */
[----:B------:R0:W3:Y:S01]  /*2a10*/  @P4 LDG.E.U16 R148, desc[UR24][R12.64] ;  /* 0x000000180c944981 */ /* 0x0000e2000c1e1500 */
[----:B----4-:R-:W-:Y:S01]  /*2a20*/  LEA R8, P3, R16, R115, 0x1 ;  /* 0x0000007310087211 */ /* 0x010fe200078608ff */
[----:B------:R-:W-:Y:S01]  /*2a30*/  IMAD R20, R4, 0x2, R96 ;  /* 0x0000000204147824 */ /* 0x000fe200078e0260 */
[----:B------:R-:W-:Y:S02]  /*2a40*/  LOP3.LUT R248, R0, 0x28, RZ, 0xfc, !PT ;  /* 0x0000002800f87812 */ /* 0x000fe400078efcff */
[----:B------:R-:W-:Y:S01]  /*2a50*/  LEA.HI.X.SX32 R9, R16, R117, 0x1, P3 ;  /* 0x0000007510097211 */ /* 0x000fe200018f0eff */
[----:B------:R-:W-:Y:S01]  /*2a60*/  IMAD R70, R4, 0x2, R20 ;  /* 0x0000000204467824 */ /* 0x000fe200078e0214 */
[----:B--2---:R-:W-:Y:S02]  /*2a70*/  LEA R2, P5, R22, R115, 0x1 ;  /* 0x0000007316027211 */ /* 0x004fe400078a08ff */
[----:B------:R-:W-:Y:S01]  /*2a80*/  PRMT R122, RZ, 0x7610, R122 ;  /* 0x00007610ff7a7816 */ /* 0x000fe2000000007a */
[----:B------:R-:W-:Y:S01]  /*2a90*/  IMAD R72, R4, 0x2, R70 ;  /* 0x0000000204487824 */ /* 0x000fe200078e0246 */
[----:B------:R-:W-:-:S02]  /*2aa0*/  LEA.HI.X.SX32 R3, R22, R117, 0x1, P5 ;  /* 0x0000007516037211 */ /* 0x000fc400028f0eff */
[-C--:B------:R-:W-:Y:S01]  /*2ab0*/  ISETP.LT.AND P3, PT, R251, R6.reuse, P0 ;  /* 0x00000006fb00720c */ /* 0x080fe20000761270 */
[----:B------:R-:W-:Y:S01]  /*2ac0*/  IMAD R16, R4, 0x4, R72 ;  /* 0x0000000404107824 */ /* 0x000fe200078e0248 */
[----:B------:R-:W-:Y:S01]  /*2ad0*/  ISETP.LT.AND P4, PT, R248, R6, P0 ;  /* 0x00000006f800720c */ /* 0x000fe20000781270 */
[----:B------:R2:W4:Y:S01]  /*2ae0*/  @P2 LDG.E.U16 R122, desc[UR24][R8.64] ;  /* 0x00000018087a2981 */ /* 0x000522000c1e1500 */
[----:B0-----:R-:W-:Y:S01]  /*2af0*/  LEA R12, P2, R24, R115, 0x1 ;  /* 0x00000073180c7211 */ /* 0x001fe200078408ff */
[C---:B------:R-:W-:Y:S01]  /*2b00*/  IMAD R22, R4.reuse, 0x2, R16 ;  /* 0x0000000204167824 */ /* 0x040fe200078e0210 */
[----:B------:R-:W-:Y:S02]  /*2b10*/  PRMT R134, RZ, 0x7610, R134 ;  /* 0x00007610ff867816 */ /* 0x000fe40000000086 */
[----:B------:R-:W-:Y:S01]  /*2b20*/  PRMT R149, RZ, 0x7610, R149 ;  /* 0x00007610ff957816 */ /* 0x000fe20000000095 */
[----:B------:R-:W-:Y:S01]  /*2b30*/  IMAD R74, R4, 0x2, R22 ;  /* 0x00000002044a7824 */ /* 0x000fe200078e0216 */
[----:B------:R-:W-:-:S03]  /*2b40*/  LEA.HI.X.SX32 R13, R24, R117, 0x1, P2 ;  /* 0x00000075180d7211 */ /* 0x000fc600010f0eff */
[----:B------:R-:W-:Y:S01]  /*2b50*/  IMAD R108, R4, 0x2, R74 ;  /* 0x00000002046c7824 */ /* 0x000fe200078e024a */
[----:B------:R-:W-:Y:S01]  /*2b60*/  LOP3.LUT R245, R0, 0x30, RZ, 0xfc, !PT ;  /* 0x0000003000f57812 */ /* 0x000fe200078efcff */
[----:B------:R0:W3:Y:S01]  /*2b70*/  @P3 LDG.E.U16 R134, desc[UR24][R2.64] ;  /* 0x0000001802863981 */ /* 0x0000e2000c1e1500 */
[----:B--2---:R-:W-:Y:S01]  /*2b80*/  LEA R8, P2, R66, R115, 0x1 ;  /* 0x0000007342087211 */ /* 0x004fe200078408ff */
[----:B------:R-:W-:Y:S02]  /*2b90*/  IMAD R24, R4, 0x2, R108 ;  /* 0x0000000204187824 */ /* 0x000fe400078e026c */
[----:B------:R2:W3:Y:S01]  /*2ba0*/  @P4 LDG.E.U16 R149, desc[UR24][R12.64] ;  /* 0x000000180c954981 */ /* 0x0004e2000c1e1500 */
[----:B------:R-:W-:Y:S02]  /*2bb0*/  ISETP.LT.AND P4, PT, R245, R6, P0 ;  /* 0x00000006f500720c */ /* 0x000fe40000781270 */
[----:B------:R-:W-:Y:S01]  /*2bc0*/  LEA.HI.X.SX32 R9, R66, R117, 0x1, P2 ;  /* 0x0000007542097211 */ /* 0x000fe200010f0eff */
[----:B------:R-:W-:Y:S01]  /*2bd0*/  IMAD R66, R4, 0x2, R24 ;  /* 0x0000000204427824 */ /* 0x000fe200078e0218 */
[----:B------:R-:W-:-:S02]  /*2be0*/  LOP3.LUT R247, R0, 0x2a, RZ, 0xfc, !PT ;  /* 0x0000002a00f77812 */ /* 0x000fc400078efcff */
[----:B0-----:R-:W-:Y:S02]  /*2bf0*/  LEA R2, P5, R30, R115, 0x1 ;  /* 0x000000731e027211 */ /* 0x001fe400078a08ff */
[----:B------:R-:W-:Y:S02]  /*2c00*/  LOP3.LUT R244, R0, 0x32, RZ, 0xfc, !PT ;  /* 0x0000003200f47812 */ /* 0x000fe400078efcff */
[----:B------:R-:W-:Y:S01]  /*2c10*/  LEA.HI.X.SX32 R3, R30, R117, 0x1, P5 ;  /* 0x000000751e037211 */ /* 0x000fe200028f0eff */
[C---:B------:R-:W-:Y:S01]  /*2c20*/  IMAD R30, R4.reuse, 0x2, R66 ;  /* 0x00000002041e7824 */ /* 0x040fe200078e0242 */
[----:B------:R-:W-:Y:S02]  /*2c30*/  PRMT R150, RZ, 0x7610, R150 ;  /* 0x00007610ff967816 */ /* 0x000fe40000000096 */
[-C--:B------:R-:W-:Y:S01]  /*2c40*/  ISETP.LT.AND P3, PT, R247, R6.reuse, P0 ;  /* 0x00000006f700720c */ /* 0x080fe20000761270 */
[----:B------:R-:W-:Y:S01]  /*2c50*/  IMAD R76, R4, 0x4, R30 ;  /* 0x00000004044c7824 */ /* 0x000fe200078e021e */
[----:B------:R-:W-:-:S02]  /*2c60*/  ISETP.LT.AND P2, PT, R244, R6, P0 ;  /* 0x00000006f400720c */ /* 0x000fc40000741270 */
[----:B------:R-:W3:Y:S01]  /*2c70*/  @P4 LDG.E.U16 R150, desc[UR24][R8.64] ;  /* 0x0000001808964981 */ /* 0x000ee2000c1e1500 */
[----:B------:R-:W-:Y:S01]  /*2c80*/  IMAD R78, R4, 0x2, R76 ;  /* 0x00000002044e7824 */ /* 0x000fe200078e024c */
[----:B--2---:R-:W-:Y:S02]  /*2c90*/  LEA R12, P4, R14, R115, 0x1 ;  /* 0x000000730e0c7211 */ /* 0x004fe400078808ff */
[----:B------:R-:W-:Y:S01]  /*2ca0*/  PRMT R133, RZ, 0x7610, R133 ;  /* 0x00007610ff857816 */ /* 0x000fe20000000085 */
[----:B------:R-:W-:Y:S01]  /*2cb0*/  IMAD R80, R4, 0x2, R78 ;  /* 0x0000000204507824 */ /* 0x000fe200078e024e */
[----:B------:R-:W-:Y:S02]  /*2cc0*/  PRMT R132, RZ, 0x7610, R132 ;  /* 0x00007610ff847816 */ /* 0x000fe40000000084 */
[----:B------:R-:W-:Y:S02]  /*2cd0*/  LOP3.LUT R241, R0, 0x38, RZ, 0xfc, !PT ;  /* 0x0000003800f17812 */ /* 0x000fe400078efcff */
[----:B------:R-:W-:Y:S01]  /*2ce0*/  LEA.HI.X.SX32 R13, R14, R117, 0x1, P4 ;  /* 0x000000750e0d7211 */ /* 0x000fe200020f0eff */
[----:B------:R0:W2:Y:S01]  /*2cf0*/  @P3 LDG.E.U16 R133, desc[UR24][R2.64] ;  /* 0x0000001802853981 */ /* 0x0000a2000c1e1500 */
[----:B------:R-:W-:Y:S01]  /*2d00*/  IMAD R100, R4, 0x2, R80 ;  /* 0x0000000204647824 */ /* 0x000fe200078e0250 */
[----:B------:R-:W-:-:S02]  /*2d10*/  ISETP.LT.AND P3, PT, R241, R6, P0 ;  /* 0x00000006f100720c */ /* 0x000fc40000761270 */
[----:B------:R1:W2:Y:S01]  /*2d20*/  @P2 LDG.E.U16 R132, desc[UR24][R12.64] ;  /* 0x000000180c842981 */ /* 0x0002a2000c1e1500 */
[----:B------:R-:W-:Y:S01]  /*2d30*/  IMAD R14, R4, 0x2, R100 ;  /* 0x00000002040e7824 */ /* 0x000fe200078e0264 */
[C---:B0-----:R-:W-:Y:S02]  /*2d40*/  LEA R2, P2, R20.reuse, R115, 0x1 ;  /* 0x0000007314027211 */ /* 0x041fe400078408ff */
[----:B------:R-:W-:Y:S02]  /*2d50*/  PRMT R144, RZ, 0x7610, R144 ;  /* 0x00007610ff907816 */ /* 0x000fe40000000090 */
[----:B------:R-:W-:Y:S01]  /*2d60*/  LEA.HI.X.SX32 R3, R20, R117, 0x1, P2 ;  /* 0x0000007514037211 */ /* 0x000fe200010f0eff */
[----:B------:R-:W-:Y:S01]  /*2d70*/  IMAD R20, R4, 0x2, R14 ;  /* 0x0000000204147824 */ /* 0x000fe200078e020e */
[C---:B------:R-:W-:Y:S02]  /*2d80*/  LOP3.LUT R238, R0.reuse, 0x40, RZ, 0xfc, !PT ;  /* 0x0000004000ee7812 */ /* 0x040fe400078efcff */
[----:B------:R-:W-:Y:S01]  /*2d90*/  LOP3.LUT R234, R0, 0x48, RZ, 0xfc, !PT ;  /* 0x0000004800ea7812 */ /* 0x000fe200078efcff */
[----:B------:R-:W-:Y:S01]  /*2da0*/  IMAD R82, R4, 0x2, R20 ;  /* 0x0000000204527824 */ /* 0x000fe200078e0214 */
[-C--:B------:R-:W-:Y:S01]  /*2db0*/  ISETP.LT.AND P4, PT, R238, R6.reuse, P0 ;  /* 0x00000006ee00720c */ /* 0x080fe20000781270 */
[----:B------:R0:W2:Y:S01]  /*2dc0*/  @P3 LDG.E.U16 R144, desc[UR24][R2.64] ;  /* 0x0000001802903981 */ /* 0x0000a2000c1e1500 */
[----:B------:R-:W-:Y:S01]  /*2dd0*/  ISETP.LT.AND P2, PT, R234, R6, P0 ;  /* 0x00000006ea00720c */ /* 0x000fe20000741270 */
[----:B------:R-:W-:Y:S01]  /*2de0*/  IMAD R84, R4, 0x4, R82 ;  /* 0x0000000404547824 */ /* 0x000fe200078e0252 */
[----:B-1----:R-:W-:-:S02]  /*2df0*/  LEA R12, P3, R24, R115, 0x1 ;  /* 0x00000073180c7211 */ /* 0x002fc400078608ff */
[----:B------:R-:W-:Y:S02]  /*2e00*/  LEA R8, P5, R16, R115, 0x1 ;  /* 0x0000007310087211 */ /* 0x000fe400078a08ff */
[-C--:B------:R-:W-:Y:S01]  /*2e10*/  LEA.HI.X.SX32 R13, R24, R117.reuse, 0x1, P3 ;  /* 0x00000075180d7211 */ /* 0x080fe200018f0eff */
[----:B------:R-:W-:Y:S01]  /*2e20*/  IMAD R24, R4, 0x2, R84 ;  /* 0x0000000204187824 */ /* 0x000fe200078e0254 */
[----:B------:R-:W-:Y:S02]  /*2e30*/  PRMT R143, RZ, 0x7610, R143 ;  /* 0x00007610ff8f7816 */ /* 0x000fe4000000008f */
[----:B------:R-:W-:Y:S02]  /*2e40*/  PRMT R135, RZ, 0x7610, R135 ;  /* 0x00007610ff877816 */ /* 0x000fe40000000087 */
[----:B------:R-:W-:Y:S01]  /*2e50*/  LEA.HI.X.SX32 R9, R16, R117, 0x1, P5 ;  /* 0x0000007510097211 */ /* 0x000fe200028f0eff */
[----:B------:R-:W-:Y:S01]  /*2e60*/  IMAD R86, R4, 0x2, R24 ;  /* 0x0000000204567824 */ /* 0x000fe200078e0218 */
[----:B------:R-:W-:-:S02]  /*2e70*/  LOP3.LUT R213, R0, 0x58, RZ, 0xfc, !PT ;  /* 0x0000005800d57812 */ /* 0x000fc400078efcff */
[----:B------:R-:W2:Y:S01]  /*2e80*/  @P2 LDG.E.U16 R135, desc[UR24][R12.64] ;  /* 0x000000180c872981 */ /* 0x000ea2000c1e1500 */
[----:B------:R-:W-:-:S03]  /*2e90*/  IMAD R104, R4, 0x2, R86 ;  /* 0x0000000204687824 */ /* 0x000fc600078e0256 */
[----:B------:R1:W2:Y:S01]  /*2ea0*/  @P4 LDG.E.U16 R143, desc[UR24][R8.64] ;  /* 0x00000018088f4981 */ /* 0x0002a2000c1e1500 */
[----:B------:R-:W-:Y:S02]  /*2eb0*/  ISETP.LT.AND P4, PT, R213, R6, P0 ;  /* 0x00000006d500720c */ /* 0x000fe40000781270 */
[-C--:B0-----:R-:W-:Y:S02]  /*2ec0*/  LEA R2, P5, R76, R115.reuse, 0x1 ;  /* 0x000000734c027211 */ /* 0x081fe400078a08ff */
[----:B-1----:R-:W-:Y:S02]  /*2ed0*/  LEA R8, P2, R14, R115, 0x1 ;  /* 0x000000730e087211 */ /* 0x002fe400078408ff */
[----:B------:R-:W-:Y:S02]  /*2ee0*/  LOP3.LUT R217, R0, 0x50, RZ, 0xfc, !PT ;  /* 0x0000005000d97812 */ /* 0x000fe400078efcff */
[----:B------:R-:W-:Y:S01]  /*2ef0*/  LEA.HI.X.SX32 R9, R14, R117, 0x1, P2 ;  /* 0x000000750e097211 */ /* 0x000fe200010f0eff */
[----:B------:R-:W-:Y:S01]  /*2f00*/  IMAD R14, R4, 0x2, R104 ;  /* 0x00000002040e7824 */ /* 0x000fe200078e0268 */
[----:B------:R-:W-:-:S02]  /*2f10*/  PRMT R139, RZ, 0x7610, R139 ;  /* 0x00007610ff8b7816 */ /* 0x000fc4000000008b */
[----:B------:R-:W-:Y:S01]  /*2f20*/  LEA.HI.X.SX32 R3, R76, R117, 0x1, P5 ;  /* 0x000000754c037211 */ /* 0x000fe200028f0eff */
[----:B------:R-:W-:Y:S01]  /*2f30*/  IMAD R76, R4, 0x2, R14 ;  /* 0x00000002044c7824 */ /* 0x000fe200078e020e */
[-C--:B------:R-:W-:Y:S02]  /*2f40*/  ISETP.LT.AND P3, PT, R217, R6.reuse, P0 ;  /* 0x00000006d900720c */ /* 0x080fe40000761270 */
[----:B------:R-:W-:Y:S01]  /*2f50*/  LOP3.LUT R209, R0, 0x60, RZ, 0xfc, !PT ;  /* 0x0000006000d17812 */ /* 0x000fe200078efcff */
[----:B------:R-:W2:Y:S01]  /*2f60*/  @P4 LDG.E.U16 R139, desc[UR24][R8.64] ;  /* 0x00000018088b4981 */ /* 0x000ea2000c1e1500 */
[----:B------:R-:W-:Y:S02]  /*2f70*/  IMAD R88, R4, 0x2, R76 ;  /* 0x0000000204587824 */ /* 0x000fe400078e024c */
[----:B------:R-:W-:Y:S02]  /*2f80*/  ISETP.LT.AND P4, PT, R209, R6, P0 ;  /* 0x00000006d100720c */ /* 0x000fe40000781270 */
[----:B------:R-:W-:Y:S01]  /*2f90*/  LEA R12, P2, R84, R115, 0x1 ;  /* 0x00000073540c7211 */ /* 0x000fe200078408ff */
[----:B------:R-:W-:Y:S01]  /*2fa0*/  IMAD R90, R4, 0x4, R88 ;  /* 0x00000004045a7824 */ /* 0x000fe200078e0258 */
[----:B------:R-:W-:-:S02]  /*2fb0*/  PRMT R142, RZ, 0x7610, R142 ;  /* 0x00007610ff8e7816 */ /* 0x000fc4000000008e */
[C---:B------:R-:W-:Y:S02]  /*2fc0*/  LOP3.LUT R202, R0.reuse, 0x68, RZ, 0xfc, !PT ;  /* 0x0000006800ca7812 */ /* 0x040fe400078efcff */
[----:B------:R-:W-:Y:S02]  /*2fd0*/  LOP3.LUT R203, R0, 0x70, RZ, 0xfc, !PT ;  /* 0x0000007000cb7812 */ /* 0x000fe400078efcff */
[----:B------:R-:W-:Y:S01]  /*2fe0*/  LEA.HI.X.SX32 R13, R84, R117, 0x1, P2 ;  /* 0x00000075540d7211 */ /* 0x000fe200010f0eff */
[----:B------:R-:W-:Y:S01]  /*2ff0*/  IMAD R84, R4, 0x2, R90 ;  /* 0x0000000204547824 */ /* 0x000fe200078e025a */
[----:B------:R-:W-:Y:S01]  /*3000*/  PRMT R137, RZ, 0x7610, R137 ;  /* 0x00007610ff897816 */ /* 0x000fe20000000089 */
[----:B------:R0:W2:Y:S01]  /*3010*/  @P3 LDG.E.U16 R142, desc[UR24][R2.64] ;  /* 0x00000018028e3981 */ /* 0x0000a2000c1e1500 */
[-C--:B------:R-:W-:Y:S01]  /*3020*/  ISETP.LT.AND P3, PT, R202, R6.reuse, P0 ;  /* 0x00000006ca00720c */ /* 0x080fe20000761270 */
[----:B------:R-:W-:Y:S01]  /*3030*/  IMAD R92, R4, 0x2, R84 ;  /* 0x00000002045c7824 */ /* 0x000fe200078e0254 */
[----:B------:R-:W-:-:S02]  /*3040*/  ISETP.LT.AND P2, PT, R203, R6, P0 ;  /* 0x00000006cb00720c */ /* 0x000fc40000741270 */
[----:B------:R-:W2:Y:S01]  /*3050*/  @P4 LDG.E.U16 R137, desc[UR24][R12.64] ;  /* 0x000000180c894981 */ /* 0x000ea2000c1e1500 */
[-C--:B------:R-:W-:Y:S01]  /*3060*/  LEA R16, P5, R14, R115.reuse, 0x1 ;  /* 0x000000730e107211 */ /* 0x080fe200078a08ff */
[----:B------:R-:W-:Y:S01]  /*3070*/  IMAD R102, R4, 0x2, R92 ;  /* 0x0000000204667824 */ /* 0x000fe200078e025c */
[----:B------:R-:W-:Y:S02]  /*3080*/  LOP3.LUT R211, R0, 0x78, RZ, 0xfc, !PT ;  /* 0x0000007800d37812 */ /* 0x000fe400078efcff */
[----:B0-----:R-:W-:Y:S02]  /*3090*/  LEA R2, P4, R90, R115, 0x1 ;  /* 0x000000735a027211 */ /* 0x001fe400078808ff */
[----:B------:R-:W-:Y:S02]  /*30a0*/  PRMT R141, RZ, 0x7610, R141 ;  /* 0x00007610ff8d7816 */ /* 0x000fe4000000008d */
[----:B------:R-:W-:Y:S02]  /*30b0*/  PRMT R140, RZ, 0x7610, R140 ;  /* 0x00007610ff8c7816 */ /* 0x000fe4000000008c */
[----:B------:R-:W-:-:S02]  /*30c0*/  LEA.HI.X.SX32 R17, R14, R117, 0x1, P5 ;  /* 0x000000750e117211 */ /* 0x000fc400028f0eff */
[----:B------:R-:W-:Y:S01]  /*30d0*/  LEA.HI.X.SX32 R3, R90, R117, 0x1, P4 ;  /* 0x000000755a037211 */ /* 0x000fe200020f0eff */
[----:B------:R-:W-:Y:S01]  /*30e0*/  IMAD R90, R4, 0x2, R102 ;  /* 0x00000002045a7824 */ /* 0x000fe200078e0266 */
[----:B------:R-:W-:Y:S01]  /*30f0*/  LOP3.LUT R240, R0, 0x3a, RZ, 0xfc, !PT ;  /* 0x0000003a00f07812 */ /* 0x000fe200078efcff */
[----:B------:R-:W2:Y:S01]  /*3100*/  @P3 LDG.E.U16 R141, desc[UR24][R16.64] ;  /* 0x00000018108d3981 */ /* 0x000ea2000c1e1500 */
[-C--:B------:R-:W-:Y:S02]  /*3110*/  ISETP.LT.AND P4, PT, R211, R6.reuse, P0 ;  /* 0x00000006d300720c */ /* 0x080fe40000781270 */
[----:B------:R-:W-:Y:S01]  /*3120*/  ISETP.LT.AND P3, PT, R240, R6, P0 ;  /* 0x00000006f000720c */ /* 0x000fe20000761270 */
[----:B------:R0:W2:Y:S01]  /*3130*/  @P2 LDG.E.U16 R140, desc[UR24][R2.64] ;  /* 0x00000018028c2981 */ /* 0x0000a2000c1e1500 */
[----:B------:R-:W-:Y:S02]  /*3140*/  LEA R14, P2, R90, R115, 0x1 ;  /* 0x000000735a0e7211 */ /* 0x000fe400078408ff */
[----:B------:R-:W-:-:S02]  /*3150*/  PRMT R123, RZ, 0x7610, R123 ;  /* 0x00007610ff7b7816 */ /* 0x000fc4000000007b */
[----:B------:R-:W-:Y:S02]  /*3160*/  LEA R8, P5, R70, R115, 0x1 ;  /* 0x0000007346087211 */ /* 0x000fe400078a08ff */
[-C--:B------:R-:W-:Y:S02]  /*3170*/  LEA.HI.X.SX32 R15, R90, R117.reuse, 0x1, P2 ;  /* 0x000000755a0f7211 */ /* 0x080fe400010f0eff */
[C---:B------:R-:W-:Y:S02]  /*3180*/  LOP3.LUT R237, R0.reuse, 0x42, RZ, 0xfc, !PT ;  /* 0x0000004200ed7812 */ /* 0x040fe400078efcff */
[----:B------:R-:W-:Y:S01]  /*3190*/  LOP3.LUT R233, R0, 0x4a, RZ, 0xfc, !PT ;  /* 0x0000004a00e97812 */ /* 0x000fe200078efcff */
[----:B------:R1:W2:Y:S01]  /*31a0*/  @P4 LDG.E.U16 R123, desc[UR24][R14.64] ;  /* 0x000000180e7b4981 */ /* 0x0002a2000c1e1500 */
[----:B------:R-:W-:Y:S02]  /*31b0*/  PRMT R131, RZ, 0x7610, R131 ;  /* 0x00007610ff837816 */ /* 0x000fe40000000083 */
[----:B------:R-:W-:-:S02]  /*31c0*/  LEA.HI.X.SX32 R9, R70, R117, 0x1, P5 ;  /* 0x0000007546097211 */ /* 0x000fc400028f0eff */
[-C--:B------:R-:W-:Y:S02]  /*31d0*/  ISETP.LT.AND P2, PT, R237, R6.reuse, P0 ;  /* 0x00000006ed00720c */ /* 0x080fe40000741270 */
[----:B------:R-:W-:Y:S01]  /*31e0*/  ISETP.LT.AND P4, PT, R233, R6, P0 ;  /* 0x00000006e900720c */ /* 0x000fe20000781270 */
[----:B------:R1:W2:Y:S01]  /*31f0*/  @P3 LDG.E.U16 R131, desc[UR24][R8.64] ;  /* 0x0000001808833981 */ /* 0x0002a2000c1e1500 */
[-C--:B0-----:R-:W-:Y:S02]  /*3200*/  LEA R2, P5, R22, R115.reuse, 0x1 ;  /* 0x0000007316027211 */ /* 0x081fe400078a08ff */
[----:B------:R-:W-:Y:S02]  /*3210*/  LEA R12, P3, R66, R115, 0x1 ;  /* 0x00000073420c7211 */ /* 0x000fe400078608ff */
[----:B------:R-:W-:Y:S02]  /*3220*/  LOP3.LUT R216, R0, 0x52, RZ, 0xfc, !PT ;  /* 0x0000005200d87812 */ /* 0x000fe400078efcff */
[----:B------:R-:W-:-:S02]  /*3230*/  PRMT R130, RZ, 0x7610, R130 ;  /* 0x00007610ff827816 */ /* 0x000fc40000000082 */
[----:B------:R-:W-:Y:S02]  /*3240*/  PRMT R129, RZ, 0x7610, R129 ;  /* 0x00007610ff817816 */ /* 0x000fe40000000081 */
[-C--:B------:R-:W-:Y:S02]  /*3250*/  LEA.HI.X.SX32 R3, R22, R117.reuse, 0x1, P5 ;  /* 0x0000007516037211 */ /* 0x080fe400028f0eff */
[----:B------:R-:W-:Y:S02]  /*3260*/  LEA.HI.X.SX32 R13, R66, R117, 0x1, P3 ;  /* 0x00000075420d7211 */ /* 0x000fe400018f0eff */
[----:B------:R-:W-:Y:S01]  /*3270*/  LOP3.LUT R212, R0, 0x5a, RZ, 0xfc, !PT ;  /* 0x0000005a00d47812 */ /* 0x000fe200078efcff */
[----:B------:R0:W2:Y:S01]  /*3280*/  @P2 LDG.E.U16 R130, desc[UR24][R2.64] ;  /* 0x0000001802822981 */ /* 0x0000a2000c1e1500 */
[-C--:B------:R-:W-:Y:S02]  /*3290*/  ISETP.LT.AND P3, PT, R216, R6.reuse, P0 ;  /* 0x00000006d800720c */ /* 0x080fe40000761270 */
[----:B------:R-:W-:Y:S01]  /*32a0*/  ISETP.LT.AND P2, PT, R212, R6, P0 ;  /* 0x00000006d400720c */ /* 0x000fe20000741270 */
[----:B------:R0:W2:Y:S01]  /*32b0*/  @P4 LDG.E.U16 R129, desc[UR24][R12.64] ;  /* 0x000000180c814981 */ /* 0x0000a2000c1e1500 */
[----:B-1----:R-:W-:-:S02]  /*32c0*/  LEA R14, P4, R78, R115, 0x1 ;  /* 0x000000734e0e7211 */ /* 0x002fc400078808ff */
[----:B------:R-:W-:Y:S02]  /*32d0*/  PRMT R128, RZ, 0x7610, R128 ;  /* 0x00007610ff807816 */ /* 0x000fe40000000080 */
[----:B------:R-:W-:Y:S02]  /*32e0*/  LEA R8, P5, R20, R115, 0x1 ;  /* 0x0000007314087211 */ /* 0x000fe400078a08ff */
[----:B------:R-:W-:Y:S02]  /*32f0*/  LEA.HI.X.SX32 R15, R78, R117, 0x1, P4 ;  /* 0x000000754e0f7211 */ /* 0x000fe400020f0eff */
[C---:B------:R-:W-:Y:S02]  /*3300*/  LOP3.LUT R208, R0.reuse, 0x62, RZ, 0xfc, !PT ;  /* 0x0000006200d07812 */ /* 0x040fe400078efcff */
[----:B------:R-:W-:Y:S01]  /*3310*/  LOP3.LUT R204, R0, 0x6a, RZ, 0xfc, !PT ;  /* 0x0000006a00cc7812 */ /* 0x000fe200078efcff */
[----:B------:R1:W2:Y:S01]  /*3320*/  @P3 LDG.E.U16 R128, desc[UR24][R14.64] ;  /* 0x000000180e803981 */ /* 0x0002a2000c1e1500 */
[----:B------:R-:W-:-:S02]  /*3330*/  PRMT R127, RZ, 0x7610, R127 ;  /* 0x00007610ff7f7816 */ /* 0x000fc4000000007f */
[----:B------:R-:W-:Y:S02]  /*3340*/  LEA.HI.X.SX32 R9, R20, R117, 0x1, P5 ;  /* 0x0000007514097211 */ /* 0x000fe400028f0eff */
[-C--:B------:R-:W-:Y:S02]  /*3350*/  ISETP.LT.AND P4, PT, R208, R6.reuse, P0 ;  /* 0x00000006d000720c */ /* 0x080fe40000781270 */
[----:B------:R-:W-:Y:S01]  /*3360*/  ISETP.LT.AND P3, PT, R204, R6, P0 ;  /* 0x00000006cc00720c */ /* 0x000fe20000761270 */
[----:B------:R1:W2:Y:S01]  /*3370*/  @P2 LDG.E.U16 R127, desc[UR24][R8.64] ;  /* 0x00000018087f2981 */ /* 0x0002a2000c1e1500 */
[-C--:B0-----:R-:W-:Y:S02]  /*3380*/  LEA R2, P5, R24, R115.reuse, 0x1 ;  /* 0x0000007318027211 */ /* 0x081fe400078a08ff */
[----:B------:R-:W-:Y:S02]  /*3390*/  LEA R12, P2, R76, R115, 0x1 ;  /* 0x000000734c0c7211 */ /* 0x000fe400078408ff */
[----:B------:R-:W-:-:S02]  /*33a0*/  LOP3.LUT R201, R0, 0x72, RZ, 0xfc, !PT ;  /* 0x0000007200c97812 */ /* 0x000fc400078efcff */
[----:B------:R-:W-:Y:S02]  /*33b0*/  PRMT R126, RZ, 0x7610, R126 ;  /* 0x00007610ff7e7816 */ /* 0x000fe4000000007e */
[----:B------:R-:W-:Y:S02]  /*33c0*/  PRMT R125, RZ, 0x7610, R125 ;  /* 0x00007610ff7d7816 */ /* 0x000fe4000000007d */
[-C--:B------:R-:W-:Y:S02]  /*33d0*/  LEA.HI.X.SX32 R3, R24, R117.reuse, 0x1, P5 ;  /* 0x0000007518037211 */ /* 0x080fe400028f0eff */
[----:B------:R-:W-:Y:S02]  /*33e0*/  LEA.HI.X.SX32 R13, R76, R117, 0x1, P2 ;  /* 0x000000754c0d7211 */ /* 0x000fe400010f0eff */
[----:B------:R-:W-:Y:S01]  /*33f0*/  LOP3.LUT R219, R0, 0x7a, RZ, 0xfc, !PT ;  /* 0x0000007a00db7812 */ /* 0x000fe200078efcff */
[----:B------:R-:W2:Y:S01]  /*3400*/  @P4 LDG.E.U16 R126, desc[UR24][R2.64] ;  /* 0x00000018027e4981 */ /* 0x000ea2000c1e1500 */
[-C--:B------:R-:W-:Y:S01]  /*3410*/  ISETP.LT.AND P2, PT, R201, R6.reuse, P0 ;  /* 0x00000006c900720c */ /* 0x080fe20000741270 */
[----:B------:R-:W-:Y:S01]  /*3420*/  IMAD R90, R4, 0x2, R90 ;  /* 0x00000002045a7824 */ /* 0x000fe200078e025a */
[----:B------:R-:W-:Y:S01]  /*3430*/  ISETP.LT.AND P4, PT, R219, R6, P0 ;  /* 0x00000006db00720c */ /* 0x000fe20000781270 */
[----:B------:R0:W2:Y:S01]  /*3440*/  @P3 LDG.E.U16 R125, desc[UR24][R12.64] ;  /* 0x000000180c7d3981 */ /* 0x0000a2000c1e1500 */
[----:B-1----:R-:W-:-:S02]  /*3450*/  LEA R14, P3, R84, R115, 0x1 ;  /* 0x00000073540e7211 */ /* 0x002fc400078608ff */
[----:B------:R-:W-:Y:S02]  /*3460*/  LOP3.LUT R31, R0, 0xa, RZ, 0xfc, !PT ;  /* 0x0000000a001f7812 */ /* 0x000fe400078efcff */
[----:B------:R-:W-:Y:S02]  /*3470*/  PRMT R124, RZ, 0x7610, R124 ;  /* 0x00007610ff7c7816 */ /* 0x000fe4000000007c */
[----:B------:R-:W-:Y:S02]  /*3480*/  LEA R8, P5, R90, R115, 0x1 ;  /* 0x000000735a087211 */ /* 0x000fe400078a08ff */
[----:B------:R-:W-:Y:S02]  /*3490*/  LEA.HI.X.SX32 R15, R84, R117, 0x1, P3 ;  /* 0x00000075540f7211 */ /* 0x000fe400018f0eff */
[----:B------:R-:W-:Y:S02]  /*34a0*/  LOP3.LUT R29, R0, 0x12, RZ, 0xfc, !PT ;  /* 0x00000012001d7812 */ /* 0x000fe400078efcff */
[----:B------:R-:W-:Y:S01]  /*34b0*/  ISETP.LT.AND P3, PT, R31, R6, P0 ;  /* 0x000000061f00720c */ /* 0x000fe20000761270 */
[----:B------:R1:W2:Y:S01]  /*34c0*/  @P2 LDG.E.U16 R124, desc[UR24][R14.64] ;  /* 0x000000180e7c2981 */ /* 0x0002a2000c1e1500 */
[----:B------:R-:W-:-:S02]  /*34d0*/  PRMT R11, RZ, 0x7610, R11 ;  /* 0x00007610ff0b7816 */ /* 0x000fc4000000000b */
[----:B------:R-:W-:Y:S02]  /*34e0*/  LEA.HI.X.SX32 R9, R90, R117, 0x1, P5 ;  /* 0x000000755a097211 */ /* 0x000fe400028f0eff */
[----:B------:R-:W-:Y:S02]  /*34f0*/  ISETP.LT.AND P2, PT, R29, R6, P0 ;  /* 0x000000061d00720c */ /* 0x000fe40000741270 */
[CC--:B0-----:R-:W-:Y:S01]  /*3500*/  LEA R12, P5, R27.reuse, R115.reuse, 0x1 ;  /* 0x000000731b0c7211 */ /* 0x0c1fe200078a08ff */
[----:B------:R0:W2:Y:S01]  /*3510*/  @P4 LDG.E.U16 R11, desc[UR24][R8.64] ;  /* 0x00000018080b4981 */ /* 0x0000a2000c1e1500 */
[----:B------:R-:W-:Y:S02]  /*3520*/  PRMT R25, RZ, 0x7610, R25 ;  /* 0x00007610ff197816 */ /* 0x000fe40000000019 */
[----:B------:R-:W-:Y:S02]  /*3530*/  LEA R2, P4, R136, R115, 0x1 ;  /* 0x0000007388027211 */ /* 0x000fe400078808ff */
[----:B------:R-:W-:-:S02]  /*3540*/  LEA.HI.X.SX32 R13, R27, R117, 0x1, P5 ;  /* 0x000000751b0d7211 */ /* 0x000fc400028f0eff */
[----:B-1----:R-:W-:Y:S02]  /*3550*/  LOP3.LUT R14, R0, 0x1c, RZ, 0xfc, !PT ;  /* 0x0000001c000e7812 */ /* 0x002fe400078efcff */
[----:B------:R-:W-:Y:S01]  /*3560*/  PRMT R24, RZ, 0x7610, R24 ;  /* 0x00007610ff187816 */ /* 0x000fe20000000018 */
[----:B------:R-:W2:Y:S01]  /*3570*/  @P3 LDG.E.U16 R25, desc[UR24][R12.64] ;  /* 0x000000180c193981 */ /* 0x000ea2000c1e1500 */
[----:B------:R-:W-:Y:S02]  /*3580*/  LEA.HI.X.SX32 R3, R136, R117, 0x1, P4 ;  /* 0x0000007588037211 */ /* 0x000fe400020f0eff */
[----:B------:R-:W-:Y:S02]  /*3590*/  LOP3.LUT R250, R0, 0x24, RZ, 0xfc, !PT ;  /* 0x0000002400fa7812 */ /* 0x000fe400078efcff */
[-C--:B------:R-:W-:Y:S01]  /*35a0*/  ISETP.LT.AND P3, PT, R14, R6.reuse, P0 ;  /* 0x000000060e00720c */ /* 0x080fe20000761270 */
[----:B------:R1:W2:Y:S01]  /*35b0*/  @P2 LDG.E.U16 R24, desc[UR24][R2.64] ;  /* 0x0000001802182981 */ /* 0x0002a2000c1e1500 */
[----:B------:R-:W-:-:S02]  /*35c0*/  ISETP.LT.AND P2, PT, R250, R6, P0 ;  /* 0x00000006fa00720c */ /* 0x000fc40000741270 */
[-C--:B------:R-:W-:Y:S02]  /*35d0*/  LEA R14, P4, R18, R115.reuse, 0x1 ;  /* 0x00000073120e7211 */ /* 0x080fe400078808ff */
[----:B------:R-:W-:Y:S02]  /*35e0*/  LOP3.LUT R246, R0, 0x2c, RZ, 0xfc, !PT ;  /* 0x0000002c00f67812 */ /* 0x000fe400078efcff */
[----:B------:R-:W-:Y:S02]  /*35f0*/  PRMT R23, RZ, 0x7610, R23 ;  /* 0x00007610ff177816 */ /* 0x000fe40000000017 */
[----:B0-----:R-:W-:Y:S02]  /*3600*/  LEA R8, P5, R28, R115, 0x1 ;  /* 0x000000731c087211 */ /* 0x001fe400078a08ff */
[----:B------:R-:W-:Y:S02]  /*3610*/  LEA.HI.X.SX32 R15, R18, R117, 0x1, P4 ;  /* 0x00000075120f7211 */ /* 0x000fe400020f0eff */
[----:B------:R-:W-:-:S02]  /*3620*/  LOP3.LUT R243, R0, 0x34, RZ, 0xfc, !PT ;  /* 0x0000003400f37812 */ /* 0x000fc400078efcff */
[-C--:B------:R-:W-:Y:S01]  /*3630*/  ISETP.LT.AND P4, PT, R246, R6.reuse, P0 ;  /* 0x00000006f600720c */ /* 0x080fe20000781270 */
[----:B------:R0:W2:Y:S01]  /*3640*/  @P3 LDG.E.U16 R23, desc[UR24][R14.64] ;  /* 0x000000180e173981 */ /* 0x0000a2000c1e1500 */
[----:B------:R-:W-:Y:S02]  /*3650*/  PRMT R22, RZ, 0x7610, R22 ;  /* 0x00007610ff167816 */ /* 0x000fe40000000016 */
[----:B------:R-:W-:Y:S02]  /*3660*/  LEA.HI.X.SX32 R9, R28, R117, 0x1, P5 ;  /* 0x000000751c097211 */ /* 0x000fe400028f0eff */
[----:B------:R-:W-:Y:S02]  /*3670*/  ISETP.LT.AND P3, PT, R243, R6, P0 ;  /* 0x00000006f300720c */ /* 0x000fe40000761270 */
[----:B-1----:R-:W-:Y:S01]  /*3680*/  LEA R2, P5, R64, R115, 0x1 ;  /* 0x0000007340027211 */ /* 0x002fe200078a08ff */
[----:B------:R1:W2:Y:S01]  /*3690*/  @P2 LDG.E.U16 R22, desc[UR24][R8.64] ;  /* 0x0000001808162981 */ /* 0x0002a2000c1e1500 */
[----:B------:R-:W-:-:S02]  /*36a0*/  PRMT R21, RZ, 0x7610, R21 ;  /* 0x00007610ff157816 */ /* 0x000fc40000000015 */
[----:B------:R-:W-:Y:S02]  /*36b0*/  LEA R12, P2, R68, R115, 0x1 ;  /* 0x00000073440c7211 */ /* 0x000fe400078408ff */
[-C--:B------:R-:W-:Y:S02]  /*36c0*/  LEA.HI.X.SX32 R3, R64, R117.reuse, 0x1, P5 ;  /* 0x0000007540037211 */ /* 0x080fe400028f0eff */
[----:B------:R-:W-:Y:S02]  /*36d0*/  LOP3.LUT R239, R0, 0x3c, RZ, 0xfc, !PT ;  /* 0x0000003c00ef7812 */ /* 0x000fe400078efcff */
[----:B------:R-:W-:Y:S01]  /*36e0*/  PRMT R20, RZ, 0x7610, R20 ;  /* 0x00007610ff147816 */ /* 0x000fe20000000014 */
[----:B------:R1:W2:Y:S01]  /*36f0*/  @P4 LDG.E.U16 R21, desc[UR24][R2.64] ;  /* 0x0000001802154981 */ /* 0x0002a2000c1e1500 */
[----:B------:R-:W-:Y:S02]  /*3700*/  LEA.HI.X.SX32 R13, R68, R117, 0x1, P2 ;  /* 0x00000075440d7211 */ /* 0x000fe400010f0eff */
[----:B------:R-:W-:-:S02]  /*3710*/  LOP3.LUT R236, R0, 0x44, RZ, 0xfc, !PT ;  /* 0x0000004400ec7812 */ /* 0x000fc400078efcff */
[-C--:B------:R-:W-:Y:S01]  /*3720*/  ISETP.LT.AND P4, PT, R239, R6.reuse, P0 ;  /* 0x00000006ef00720c */ /* 0x080fe20000781270 */
[----:B------:R3:W2:Y:S01]  /*3730*/  @P3 LDG.E.U16 R20, desc[UR24][R12.64] ;  /* 0x000000180c143981 */ /* 0x0006a2000c1e1500 */
[----:B------:R-:W-:Y:S02]  /*3740*/  ISETP.LT.AND P2, PT, R236, R6, P0 ;  /* 0x00000006ec00720c */ /* 0x000fe40000741270 */
[-C--:B0-----:R-:W-:Y:S02]  /*3750*/  LEA R14, P3, R72, R115.reuse, 0x1 ;  /* 0x00000073480e7211 */ /* 0x081fe400078608ff */
[----:B------:R-:W-:Y:S02]  /*3760*/  LOP3.LUT R221, R0, 0x4c, RZ, 0xfc, !PT ;  /* 0x0000004c00dd7812 */ /* 0x000fe400078efcff */
[----:B------:R-:W-:Y:S02]  /*3770*/  PRMT R19, RZ, 0x7610, R19 ;  /* 0x00007610ff137816 */ /* 0x000fe40000000013 */
[----:B-1----:R-:W-:-:S02]  /*3780*/  LEA R8, P5, R74, R115, 0x1 ;  /* 0x000000734a087211 */ /* 0x002fc400078a08ff */
[-C--:B------:R-:W-:Y:S02]  /*3790*/  LEA.HI.X.SX32 R15, R72, R117.reuse, 0x1, P3 ;  /* 0x00000075480f7211 */ /* 0x080fe400018f0eff */
[----:B------:R-:W-:Y:S02]  /*37a0*/  LOP3.LUT R215, R0, 0x54, RZ, 0xfc, !PT ;  /* 0x0000005400d77812 */ /* 0x000fe400078efcff */
[-C--:B------:R-:W-:Y:S01]  /*37b0*/  ISETP.LT.AND P3, PT, R221, R6.reuse, P0 ;  /* 0x00000006dd00720c */ /* 0x080fe20000761270 */
[----:B------:R0:W2:Y:S01]  /*37c0*/  @P4 LDG.E.U16 R19, desc[UR24][R14.64] ;  /* 0x000000180e134981 */ /* 0x0000a2000c1e1500 */
[----:B------:R-:W-:Y:S02]  /*37d0*/  PRMT R18, RZ, 0x7610, R18 ;  /* 0x00007610ff127816 */ /* 0x000fe40000000012 */
[----:B------:R-:W-:Y:S02]  /*37e0*/  LEA.HI.X.SX32 R9, R74, R117, 0x1, P5 ;  /* 0x000000754a097211 */ /* 0x000fe400028f0eff */
[----:B------:R-:W-:-:S02]  /*37f0*/  ISETP.LT.AND P4, PT, R215, R6, P0 ;  /* 0x00000006d700720c */ /* 0x000fc40000781270 */
[-C--:B------:R-:W-:Y:S01]  /*3800*/  LEA R2, P5, R30, R115.reuse, 0x1 ;  /* 0x000000731e027211 */ /* 0x080fe200078a08ff */
[----:B------:R1:W2:Y:S01]  /*3810*/  @P2 LDG.E.U16 R18, desc[UR24][R8.64] ;  /* 0x0000001808122981 */ /* 0x0002a2000c1e1500 */
[----:B------:R-:W-:Y:S02]  /*3820*/  PRMT R17, RZ, 0x7610, R17 ;  /* 0x00007610ff117816 */ /* 0x000fe40000000011 */
[----:B---3--:R-:W-:Y:S02]  /*3830*/  LEA R12, P2, R80, R115, 0x1 ;  /* 0x00000073500c7211 */ /* 0x008fe400078408ff */
[-C--:B------:R-:W-:Y:S02]  /*3840*/  LEA.HI.X.SX32 R3, R30, R117.reuse, 0x1, P5 ;  /* 0x000000751e037211 */ /* 0x080fe400028f0eff */
[----:B------:R-:W-:Y:S02]  /*3850*/  LOP3.LUT R210, R0, 0x5c, RZ, 0xfc, !PT ;  /* 0x0000005c00d27812 */ /* 0x000fe400078efcff */
[----:B------:R-:W-:Y:S01]  /*3860*/  PRMT R16, RZ, 0x7610, R16 ;  /* 0x00007610ff107816 */ /* 0x000fe20000000010 */
[----:B------:R3:W2:Y:S01]  /*3870*/  @P3 LDG.E.U16 R17, desc[UR24][R2.64] ;  /* 0x0000001802113981 */ /* 0x0006a2000c1e1500 */
[----:B------:R-:W-:-:S02]  /*3880*/  LEA.HI.X.SX32 R13, R80, R117, 0x1, P2 ;  /* 0x00000075500d7211 */ /* 0x000fc400010f0eff */
[----:B------:R-:W-:Y:S02]  /*3890*/  LOP3.LUT R207, R0, 0x64, RZ, 0xfc, !PT ;  /* 0x0000006400cf7812 */ /* 0x000fe400078efcff */
[-C--:B------:R-:W-:Y:S01]  /*38a0*/  ISETP.LT.AND P3, PT, R210, R6.reuse, P0 ;  /* 0x00000006d200720c */ /* 0x080fe20000761270 */
[----:B------:R3:W2:Y:S01]  /*38b0*/  @P4 LDG.E.U16 R16, desc[UR24][R12.64] ;  /* 0x000000180c104981 */ /* 0x0006a2000c1e1500 */
[----:B------:R-:W-:Y:S02]  /*38c0*/  ISETP.LT.AND P2, PT, R207, R6, P0 ;  /* 0x00000006cf00720c */ /* 0x000fe40000741270 */
[----:B------:R-:W-:Y:S02]  /*38d0*/  LEA R28, P4, R82, R115, 0x1 ;  /* 0x00000073521c7211 */ /* 0x000fe400078808ff */
[----:B------:R-:W-:Y:S02]  /*38e0*/  LOP3.LUT R206, R0, 0x6c, RZ, 0xfc, !PT ;  /* 0x0000006c00ce7812 */ /* 0x000fe400078efcff */
[----:B0-----:R-:W-:-:S02]  /*38f0*/  PRMT R15, RZ, 0x7610, R15 ;  /* 0x00007610ff0f7816 */ /* 0x001fc4000000000f */
[----:B-1----:R-:W-:Y:S02]  /*3900*/  LEA R8, P5, R86, R115, 0x1 ;  /* 0x0000007356087211 */ /* 0x002fe400078a08ff */
[-C--:B------:R-:W-:Y:S02]  /*3910*/  LEA.HI.X.SX32 R29, R82, R117.reuse, 0x1, P4 ;  /* 0x00000075521d7211 */ /* 0x080fe400020f0eff */
[----:B------:R-:W-:Y:S02]  /*3920*/  LOP3.LUT R199, R0, 0x74, RZ, 0xfc, !PT ;  /* 0x0000007400c77812 */ /* 0x000fe400078efcff */
[----:B------:R-:W-:Y:S01]  /*3930*/  ISETP.LT.AND P4, PT, R206, R6, P0 ;  /* 0x00000006ce00720c */ /* 0x000fe20000781270 */
[----:B------:R0:W2:Y:S01]  /*3940*/  @P3 LDG.E.U16 R15, desc[UR24][R28.64] ;  /* 0x000000181c0f3981 */ /* 0x0000a2000c1e1500 */
[----:B------:R-:W-:Y:S02]  /*3950*/  PRMT R14, RZ, 0x7610, R14 ;  /* 0x00007610ff0e7816 */ /* 0x000fe4000000000e */
[----:B------:R-:W-:-:S02]  /*3960*/  LEA.HI.X.SX32 R9, R86, R117, 0x1, P5 ;  /* 0x0000007556097211 */ /* 0x000fc400028f0eff */
[----:B------:R-:W-:Y:S02]  /*3970*/  ISETP.LT.AND P3, PT, R199, R6, P0 ;  /* 0x00000006c700720c */ /* 0x000fe40000761270 */
[-C--:B---3--:R-:W-:Y:S01]  /*3980*/  LEA R2, P5, R88, R115.reuse, 0x1 ;  /* 0x0000007358027211 */ /* 0x088fe200078a08ff */
[----:B------:R-:W3:Y:S01]  /*3990*/  @P2 LDG.E.U16 R14, desc[UR24][R8.64] ;  /* 0x00000018080e2981 */ /* 0x000ee2000c1e1500 */
[----:B------:R-:W-:Y:S01]  /*39a0*/  PRMT R13, RZ, 0x7610, R13 ;  /* 0x00007610ff0d7816 */ /* 0x000fe2000000000d */
[----:B------:R-:W-:Y:S01]  /*39b0*/  IMAD R90, R4, 0x2, R90 ;  /* 0x00000002045a7824 */ /* 0x000fe200078e025a */
[----:B------:R-:W-:Y:S02]  /*39c0*/  LEA R30, P2, R92, R115, 0x1 ;  /* 0x000000735c1e7211 */ /* 0x000fe400078408ff */
[----:B------:R-:W-:Y:S02]  /*39d0*/  LEA.HI.X.SX32 R3, R88, R117, 0x1, P5 ;  /* 0x0000007558037211 */ /* 0x000fe400028f0eff */
[----:B------:R-:W-:-:S02]  /*39e0*/  PRMT R12, RZ, 0x7610, R12 ;  /* 0x00007610ff0c7816 */ /* 0x000fc4000000000c */
[----:B------:R-:W-:Y:S01]  /*39f0*/  LOP3.LUT R218, R0, 0x7c, RZ, 0xfc, !PT ;  /* 0x0000007c00da7812 */ /* 0x000fe200078efcff */
[----:B------:R1:W2:Y:S01]  /*3a00*/  @P4 LDG.E.U16 R13, desc[UR24][R2.64] ;  /* 0x00000018020d4981 */ /* 0x0002a2000c1e1500 */
[----:B------:R-:W-:Y:S02]  /*3a10*/  LEA.HI.X.SX32 R31, R92, R117, 0x1, P2 ;  /* 0x000000755c1f7211 */ /* 0x000fe400010f0eff */
[----:B------:R-:W-:Y:S02]  /*3a20*/  LOP3.LUT R66, R0, 0xc, RZ, 0xfc, !PT ;  /* 0x0000000c00427812 */ /* 0x000fe400078efcff */
[----:B0-----:R-:W-:Y:S01]  /*3a30*/  LEA R28, P4, R90, R115, 0x1 ;  /* 0x000000735a1c7211 */ /* 0x001fe200078808ff */
[----:B------:R0:W2:Y:S01]  /*3a40*/  @P3 LDG.E.U16 R12, desc[UR24][R30.64] ;  /* 0x000000181e0c3981 */ /* 0x0000a2000c1e1500 */
[----:B------:R-:W-:Y:S02]  /*3a50*/  ISETP.LT.AND P2, PT, R218, R6, P0 ;  /* 0x00000006da00720c */ /* 0x000fe40000741270 */
[----:B------:R-:W-:-:S02]  /*3a60*/  LOP3.LUT R65, R0, 0x14, RZ, 0xfc, !PT ;  /* 0x0000001400417812 */ /* 0x000fc400078efcff */
[-C--:B------:R-:W-:Y:S02]  /*3a70*/  ISETP.LT.AND P3, PT, R66, R6.reuse, P0 ;  /* 0x000000064200720c */ /* 0x080fe40000761270 */
[----:B------:R-:W-:Y:S02]  /*3a80*/  LEA.HI.X.SX32 R29, R90, R117, 0x1, P4 ;  /* 0x000000755a1d7211 */ /* 0x000fe400020f0eff */
[----:B------:R-:W-:Y:S02]  /*3a90*/  ISETP.LT.AND P4, PT, R65, R6, P0 ;  /* 0x000000064100720c */ /* 0x000fe40000781270 */
[----:B------:R-:W-:Y:S02]  /*3aa0*/  PRMT R7, RZ, 0x7610, R7 ;  /* 0x00007610ff077816 */ /* 0x000fe40000000007 */
[----:B-1----:R-:W-:Y:S01]  /*3ab0*/  LEA R2, P5, R10, R115, 0x1 ;  /* 0x000000730a027211 */ /* 0x002fe200078a08ff */
[----:B0-----:R-:W-:Y:S01]  /*3ac0*/  IMAD R30, R224, R5, RZ ;  /* 0x00000005e01e7224 */ /* 0x001fe200078e02ff */
[----:B------:R-:W-:-:S02]  /*3ad0*/  LEA R8, P6, R138, R115, 0x1 ;  /* 0x000000738a087211 */ /* 0x000fc400078c08ff */
[----:B------:R-:W-:Y:S01]  /*3ae0*/  PRMT R195, RZ, 0x7610, R195 ;  /* 0x00007610ffc37816 */ /* 0x000fe200000000c3 */
[----:B------:R0:W2:Y:S01]  /*3af0*/  @P2 LDG.E.U16 R7, desc[UR24][R28.64] ;  /* 0x000000181c072981 */ /* 0x0000a2000c1e1500 */
[-C--:B------:R-:W-:Y:S02]  /*3b00*/  LEA.HI.X.SX32 R3, R10, R117.reuse, 0x1, P5 ;  /* 0x000000750a037211 */ /* 0x080fe400028f0eff */
[----:B------:R-:W-:Y:S01]  /*3b10*/  PRMT R194, RZ, 0x7610, R194 ;  /* 0x00007610ffc27816 */ /* 0x000fe200000000c2 */
[----:B------:R-:W-:Y:S01]  /*3b20*/  IMAD R33, R33, UR5, RZ ;  /* 0x0000000521217c24 */ /* 0x000fe2000f8e02ff */
[----:B------:R-:W-:Y:S01]  /*3b30*/  LEA.HI.X.SX32 R9, R138, R117, 0x1, P6 ;  /* 0x000000758a097211 */ /* 0x000fe200030f0eff */
[----:B------:R-:W-:Y:S01]  /*3b40*/  IMAD R63, R63, UR5, RZ ;  /* 0x000000053f3f7c24 */ /* 0x000fe2000f8e02ff */
[----:B------:R-:W-:Y:S01]  /*3b50*/  LEA R92, P2, R30, UR22, 0x1 ;  /* 0x000000161e5c7c11 */ /* 0x000fe2000f8408ff */
[----:B------:R1:W2:Y:S01]  /*3b60*/  @P3 LDG.E.U16 R195, desc[UR24][R2.64] ;  /* 0x0000001802c33981 */ /* 0x0002a2000c1e1500 */
[----:B------:R-:W-:Y:S01]  /*3b70*/  IMAD R95, R32, UR5, RZ ;  /* 0x00000005205f7c24 */ /* 0x000fe2000f8e02ff */
[----:B------:R-:W-:-:S02]  /*3b80*/  LOP3.LUT R31, R0, 0x16, RZ, 0xfc, !PT ;  /* 0x00000016001f7812 */ /* 0x000fc400078efcff */
[----:B------:R4:W2:Y:S01]  /*3b90*/  @P4 LDG.E.U16 R194, desc[UR24][R8.64] ;  /* 0x0000001808c24981 */ /* 0x0008a2000c1e1500 */
[----:B0-----:R-:W-:Y:S02]  /*3ba0*/  LEA.HI.X.SX32 R29, R30, UR23, 0x1, P2 ;  /* 0x000000171e1d7c11 */ /* 0x001fe400090f0eff */
[-C--:B------:R-:W-:Y:S01]  /*3bb0*/  LEA R32, P6, R33, R92.reuse, 0x1 ;  /* 0x0000005c21207211 */ /* 0x080fe200078c08ff */
[----:B-1----:R-:W-:Y:S01]  /*3bc0*/  IMAD R2, R34, UR5, RZ ;  /* 0x0000000522027c24 */ /* 0x002fe2000f8e02ff */
[----:B------:R-:W-:Y:S01]  /*3bd0*/  LEA R30, P2, R63, R92, 0x1 ;  /* 0x0000005c3f1e7211 */ /* 0x000fe200078408ff */
[----:B------:R-:W-:Y:S02]  /*3be0*/  IMAD R3, R35, UR5, RZ ;  /* 0x0000000523037c24 */ /* 0x000fe4000f8e02ff */
[----:B----4-:R-:W-:Y:S01]  /*3bf0*/  IMAD R8, R36, UR5, RZ ;  /* 0x0000000524087c24 */ /* 0x010fe2000f8e02ff */
[----:B------:R-:W-:Y:S01]  /*3c00*/  ISETP.LT.AND P4, PT, R31, R6, P0 ;  /* 0x000000061f00720c */ /* 0x000fe20000781270 */
[----:B------:R-:W-:Y:S01]  /*3c10*/  IMAD R9, R37, UR5, RZ ;  /* 0x0000000525097c24 */ /* 0x000fe2000f8e02ff */
[----:B------:R-:W-:Y:S01]  /*3c20*/  LEA R34, P5, R2, R92, 0x1 ;  /* 0x0000005c02227211 */ /* 0x000fe200078a08ff */
[----:B------:R-:W-:Y:S01]  /*3c30*/  IMAD R28, R38, UR5, RZ ;  /* 0x00000005261c7c24 */ /* 0x000fe2000f8e02ff */
[-C--:B------:R-:W-:Y:S01]  /*3c40*/  LEA.HI.X.SX32 R33, R33, R29.reuse, 0x1, P6 ;  /* 0x0000001d21217211 */ /* 0x080fe200030f0eff */
[----:B------:R-:W-:Y:S01]  /*3c50*/  IMAD R64, R39, UR5, RZ ;  /* 0x0000000527407c24 */ /* 0x000fe2000f8e02ff */
[----:B------:R-:W-:-:S02]  /*3c60*/  LEA.HI.X.SX32 R31, R63, R29, 0x1, P2 ;  /* 0x0000001d3f1f7211 */ /* 0x000fc400010f0eff */
[-C--:B------:R-:W-:Y:S02]  /*3c70*/  LEA R38, P6, R8, R92.reuse, 0x1 ;  /* 0x0000005c08267211 */ /* 0x080fe400078c08ff */
[-C--:B------:R-:W-:Y:S01]  /*3c80*/  LEA R36, P2, R3, R92.reuse, 0x1 ;  /* 0x0000005c03247211 */ /* 0x080fe200078408ff */
[----:B------:R-:W-:Y:S01]  /*3c90*/  IMAD R65, R40, UR5, RZ ;  /* 0x0000000528417c24 */ /* 0x000fe2000f8e02ff */
[-C--:B------:R-:W-:Y:S01]  /*3ca0*/  LEA.HI.X.SX32 R35, R2, R29.reuse, 0x1, P5 ;  /* 0x0000001d02237211 */ /* 0x080fe200028f0eff */
        /* <DEDUP_REMOVED lines=11> */
[-C--:B------:R-:W-:Y:S01]  /*3d60*/  LEA R46, P5, R65, R92.reuse, 0x1 ;  /* 0x0000005c412e7211 */ /* 0x080fe200078a08ff */
[----:B------:R-:W-:Y:S01]  /*3d70*/  IMAD R68, R43, UR5, RZ ;  /* 0x000000052b447c24 */ /* 0x000fe2000f8e02ff */
[-C--:B------:R-:W-:Y:S01]  /*3d80*/  LEA.HI.X.SX32 R45, R64, R29.reuse, 0x1, P6 ;  /* 0x0000001d402d7211 */ /* 0x080fe200030f0eff */
[----:B------:R-:W-:Y:S01]  /*3d90*/  IMAD R75, R50, UR5, RZ ;  /* 0x00000005324b7c24 */ /* 0x000fe2000f8e02ff */
[-C--:B------:R-:W-:Y:S01]  /*3da0*/  LEA.HI.X.SX32 R43, R28, R29.reuse, 0x1, P2 ;  /* 0x0000001d1c2b7211 */ /* 0x080fe200010f0eff */
[----:B------:R-:W-:Y:S01]  /*3db0*/  IMAD R73, R48, UR5, RZ ;  /* 0x0000000530497c24 */ /* 0x000fe2000f8e02ff */
[-C--:B------:R-:W-:Y:S01]  /*3dc0*/  LEA R50, P6, R67, R92.reuse, 0x1 ;  /* 0x0000005c43327211 */ /* 0x080fe200078c08ff */
[----:B------:R-:W-:Y:S01]  /*3dd0*/  IMAD R72, R47, UR5, RZ ;  /* 0x000000052f487c24 */ /* 0x000fe2000f8e02ff */
        /* <DEDUP_REMOVED lines=24> */
[----:B------:R-:W-:Y:S01]  /*3f60*/  LEA R60, P2, R72, R92, 0x1 ;  /* 0x0000005c483c7211 */ /* 0x000fe200078408ff */
[----:B------:R-:W-:Y:S01]  /*3f70*/  IMAD R93, R61, UR5, RZ ;  /* 0x000000053d5d7c24 */ /* 0x000fe2000f8e02ff */
[----:B------:R-:W-:-:S02]  /*3f80*/  LEA.HI.X.SX32 R59, R71, R29, 0x1, P5 ;  /* 0x0000001d473b7211 */ /* 0x000fc400028f0eff */
[-C--:B------:R-:W-:Y:S02]  /*3f90*/  LEA R64, P5, R74, R92.reuse, 0x1 ;  /* 0x0000005c4a407211 */ /* 0x080fe400078a08ff */
[-C--:B------:R-:W-:Y:S02]  /*3fa0*/  LEA.HI.X.SX32 R63, R73, R29.reuse, 0x1, P6 ;  /* 0x0000001d493f7211 */ /* 0x080fe400030f0eff */
[-C--:B------:R-:W-:Y:S02]  /*3fb0*/  LEA.HI.X.SX32 R61, R72, R29.reuse, 0x1, P2 ;  /* 0x0000001d483d7211 */ /* 0x080fe400010f0eff */
[-C--:B------:R-:W-:Y:S02]  /*3fc0*/  LEA R68, P6, R76, R92.reuse, 0x1 ;  /* 0x0000005c4c447211 */ /* 0x080fe400078c08ff */
[----:B------:R-:W-:Y:S02]  /*3fd0*/  LEA R66, P2, R75, R92, 0x1 ;  /* 0x0000005c4b427211 */ /* 0x000fe400078408ff */
        /* <DEDUP_REMOVED lines=21> */
[----:B------:R-:W-:Y:S02]  /*4130*/  LEA.HI.X.SX32 R85, R89, R29, 0x1, P2 ;  /* 0x0000001d59557211 */ /* 0x000fe400010f0eff */
[----:B------:R-:W-:Y:S02]  /*4140*/  LEA R2, P6, R98, R115, 0x1 ;  /* 0x0000007362027211 */ /* 0x000fe400078c08ff */
[----:B------:R-:W-:Y:S02]  /*4150*/  LEA R90, P2, R95, R92, 0x1 ;  /* 0x0000005c5f5a7211 */ /* 0x000fe400078408ff */
[----:B------:R-:W-:-:S02]  /*4160*/  LOP3.LUT R249, R0, 0x26, RZ, 0xfc, !PT ;  /* 0x0000002600f97812 */ /* 0x000fc400078efcff */
[----:B------:R-:W-:Y:S02]  /*4170*/  LOP3.LUT R242, R0, 0x36, RZ, 0xfc, !PT ;  /* 0x0000003600f27812 */ /* 0x000fe400078efcff */
[----:B------:R-:W-:Y:S02]  /*4180*/  LEA.HI.X.SX32 R89, R93, R29, 0x1, P5 ;  /* 0x0000001d5d597211 */ /* 0x000fe400028f0eff */
[----:B------:R-:W-:Y:S02]  /*4190*/  LEA R92, P5, R97, R92, 0x1 ;  /* 0x0000005c615c7211 */ /* 0x000fe400078a08ff */
[----:B------:R-:W-:Y:S02]  /*41a0*/  LEA.HI.X.SX32 R3, R98, R117, 0x1, P6 ;  /* 0x0000007562037211 */ /* 0x000fe400030f0eff */
[----:B------:R-:W-:Y:S02]  /*41b0*/  LEA.HI.X.SX32 R91, R95, R29, 0x1, P2 ;  /* 0x0000001d5f5b7211 */ /* 0x000fe400010f0eff */
[----:B------:R-:W-:-:S02]  /*41c0*/  LEA R28, P6, R94, R115, 0x1 ;  /* 0x000000735e1c7211 */ /* 0x000fc400078c08ff */
[-C--:B------:R-:W-:Y:S02]  /*41d0*/  ISETP.LT.AND P3, PT, R249, R6.reuse, P0 ;  /* 0x00000006f900720c */ /* 0x080fe40000761270 */
[----:B------:R-:W-:Y:S02]  /*41e0*/  ISETP.LT.AND P2, PT, R242, R6, P0 ;  /* 0x00000006f200720c */ /* 0x000fe40000741270 */
[----:B------:R-:W-:Y:S02]  /*41f0*/  LEA.HI.X.SX32 R93, R97, R29, 0x1, P5 ;  /* 0x0000001d615d7211 */ /* 0x000fe400028f0eff */
[----:B------:R-:W-:Y:S02]  /*4200*/  LEA.HI.X.SX32 R29, R94, R117, 0x1, P6 ;  /* 0x000000755e1d7211 */ /* 0x000fe400030f0eff */
[----:B------:R-:W-:Y:S02]  /*4210*/  LEA R94, P5, R96, R115, 0x1 ;  /* 0x00000073605e7211 */ /* 0x000fe400078a08ff */
[----:B------:R-:W-:-:S02]  /*4220*/  PRMT R9, RZ, 0x7610, R9 ;  /* 0x00007610ff097816 */ /* 0x000fc40000000009 */
[----:B------:R-:W-:Y:S02]  /*4230*/  PRMT R8, RZ, 0x7610, R8 ;  /* 0x00007610ff087816 */ /* 0x000fe40000000008 */
[----:B------:R-:W-:Y:S02]  /*4240*/  LEA.HI.X.SX32 R95, R96, R117, 0x1, P5 ;  /* 0x00000075605f7211 */ /* 0x000fe400028f0eff */
[----:B------:R-:W4:Y:S01]  /*4250*/  @P3 LDG.E.U16 R9, desc[UR24][R28.64] ;  /* 0x000000181c093981 */ /* 0x000f22000c1e1500 */
[----:B------:R-:W-:-:S03]  /*4260*/  LEA R96, P5, R112, R115, 0x1 ;  /* 0x0000007370607211 */ /* 0x000fc600078a08ff */
[----:B------:R0:W2:Y:S01]  /*4270*/  @P2 LDG.E.U16 R8, desc[UR24][R94.64] ;  /* 0x000000185e082981 */ /* 0x0000a2000c1e1500 */
[----:B------:R-:W-:Y:S02]  /*4280*/  LEA.HI R231, R222, 0xe, RZ, 0x1a ;  /* 0x0000000edee77811 */ /* 0x000fe400078fd0ff */
[----:B------:R-:W-:Y:S02]  /*4290*/  LEA R98, P2, R110, R115, 0x1 ;  /* 0x000000736e627211 */ /* 0x000fe400078408ff */
[----:B------:R-:W-:Y:S02]  /*42a0*/  LEA.HI.X.SX32 R97, R112, R117, 0x1, P5 ;  /* 0x0000007570617211 */ /* 0x000fe400028f0eff */
[C---:B0-----:R-:W-:Y:S02]  /*42b0*/  LEA R94, P3, R114.reuse, R115, 0x1 ;  /* 0x00000073725e7211 */ /* 0x041fe400078608ff */
[----:B------:R-:W-:Y:S02]  /*42c0*/  PRMT R193, RZ, 0x7610, R193 ;  /* 0x00007610ffc17816 */ /* 0x000fe400000000c1 */
[----:B------:R-:W-:-:S02]  /*42d0*/  LEA.HI.X.SX32 R95, R114, R117, 0x1, P3 ;  /* 0x00000075725f7211 */ /* 0x000fc400018f0eff */
[----:B------:R-:W-:Y:S02]  /*42e0*/  LEA.HI R229, R222, 0x2e, RZ, 0x1a ;  /* 0x0000002edee57811 */ /* 0x000fe400078fd0ff */
[-C--:B------:R-:W-:Y:S01]  /*42f0*/  LEA R28, P3, R100, R115.reuse, 0x1 ;  /* 0x00000073641c7211 */ /* 0x080fe200078608ff */
[-C--:B------:R-:W-:Y:S01]  /*4300*/  IMAD R116, R231, R4.reuse, RZ ;  /* 0x00000004e7747224 */ /* 0x080fe200078e02ff */
[----:B------:R-:W-:Y:S02]  /*4310*/  LEA R118, P5, R104, R115, 0x1 ;  /* 0x0000007368767211 */ /* 0x000fe400078a08ff */
[----:B------:R-:W-:Y:S01]  /*4320*/  LEA.HI.X.SX32 R99, R110, R117, 0x1, P2 ;  /* 0x000000756e637211 */ /* 0x000fe200010f0eff */
[----:B------:R0:W2:Y:S01]  /*4330*/  @P4 LDG.E.U16 R193, desc[UR24][R2.64] ;  /* 0x0000001802c14981 */ /* 0x0000a2000c1e1500 */
[----:B------:R-:W-:Y:S02]  /*4340*/  LEA.HI R228, R222, 0x3e, RZ, 0x1a ;  /* 0x0000003edee47811 */ /* 0x000fe400078fd0ff */
[----:B------:R-:W-:Y:S01]  /*4350*/  LEA R120, P2, R102, R115, 0x1 ;  /* 0x0000007366787211 */ /* 0x000fe200078408ff */
[----:B------:R-:W-:Y:S01]  /*4360*/  IMAD R154, R229, R4, RZ ;  /* 0x00000004e59a7224 */ /* 0x000fe200078e02ff */
[----:B------:R-:W-:-:S02]  /*4370*/  LEA.HI.X.SX32 R29, R100, R117, 0x1, P3 ;  /* 0x00000075641d7211 */ /* 0x000fc400018f0eff */
[----:B------:R-:W-:Y:S02]  /*4380*/  LEA.HI.X.SX32 R119, R104, R117, 0x1, P5 ;  /* 0x0000007568777211 */ /* 0x000fe400028f0eff */
[C---:B------:R-:W-:Y:S02]  /*4390*/  LEA.HI R230, R222.reuse, 0x1e, RZ, 0x1a ;  /* 0x0000001edee67811 */ /* 0x040fe400078fd0ff */
[----:B------:R-:W-:Y:S02]  /*43a0*/  LEA.HI R226, R222, 0x5e, RZ, 0x1a ;  /* 0x0000005edee27811 */ /* 0x000fe400078fd0ff */
[----:B------:R-:W-:Y:S01]  /*43b0*/  LEA R100, P5, R106, R115, 0x1 ;  /* 0x000000736a647211 */ /* 0x000fe200078a08ff */
[----:B------:R-:W-:Y:S01]  /*43c0*/  IMAD R156, R228, R4, RZ ;  /* 0x00000004e49c7224 */ /* 0x000fe200078e02ff */
[----:B------:R-:W-:Y:S02]  /*43d0*/  LEA.HI.X.SX32 R121, R102, R117, 0x1, P2 ;  /* 0x0000007566797211 */ /* 0x000fe400010f0eff */
[----:B------:R-:W-:-:S02]  /*43e0*/  LEA.HI R225, R222, 0x6e, RZ, 0x1a ;  /* 0x0000006edee17811 */ /* 0x000fc400078fd0ff */
[-C--:B0-----:R-:W-:Y:S02]  /*43f0*/  LEA R2, P6, R108, R115.reuse, 0x1 ;  /* 0x000000736c027211 */ /* 0x081fe400078c08ff */
[----:B------:R-:W-:Y:S01]  /*4400*/  LEA R102, P2, R116, R115, 0x1 ;  /* 0x0000007374667211 */ /* 0x000fe200078408ff */
[-C--:B------:R-:W-:Y:S01]  /*4410*/  IMAD R152, R230, R4.reuse, RZ ;  /* 0x00000004e6987224 */ /* 0x080fe200078e02ff */
[----:B------:R-:W-:Y:S01]  /*4420*/  LEA.HI.X.SX32 R101, R106, R117, 0x1, P5 ;  /* 0x000000756a657211 */ /* 0x000fe200028f0eff */
[-C--:B------:R-:W-:Y:S01]  /*4430*/  IMAD R160, R226, R4.reuse, RZ ;  /* 0x00000004e2a07224 */ /* 0x080fe200078e02ff */
[C---:B------:R-:W-:Y:S02]  /*4440*/  LEA.HI R227, R222.reuse, 0x4e, RZ, 0x1a ;  /* 0x0000004edee37811 */ /* 0x040fe400078fd0ff */
[----:B------:R-:W-:Y:S02]  /*4450*/  LEA.HI R223, R222, 0x7e, RZ, 0x1a ;  /* 0x0000007ededf7811 */ /* 0x000fe400078fd0ff */
[----:B------:R-:W-:Y:S01]  /*4460*/  LEA R106, P5, R154, R115, 0x1 ;  /* 0x000000739a6a7211 */ /* 0x000fe200078a08ff */
[----:B------:R-:W-:Y:S01]  /*4470*/  IMAD R162, R225, R4, RZ ;  /* 0x00000004e1a27224 */ /* 0x000fe200078e02ff */
[----:B------:R-:W-:-:S02]  /*4480*/  LEA.HI.X.SX32 R3, R108, R117, 0x1, P6 ;  /* 0x000000756c037211 */ /* 0x000fc400030f0eff */
[----:B------:R-:W-:Y:S02]  /*4490*/  LEA.HI.X.SX32 R103, R116, R117, 0x1, P2 ;  /* 0x0000007574677211 */ /* 0x000fe400010f0eff */
[----:B------:R-:W-:Y:S01]  /*44a0*/  LEA R108, P2, R156, R115, 0x1 ;  /* 0x000000739c6c7211 */ /* 0x000fe200078408ff */
[-C--:B------:R-:W-:Y:S01]  /*44b0*/  IMAD R158, R227, R4.reuse, RZ ;  /* 0x00000004e39e7224 */ /* 0x080fe200078e02ff */
[----:B------:R-:W-:Y:S01]  /*44c0*/  LEA.HI.X.SX32 R107, R154, R117, 0x1, P5 ;  /* 0x000000759a6b7211 */ /* 0x000fe200028f0eff */
[----:B------:R-:W-:Y:S01]  /*44d0*/  IMAD R164, R223, R4, RZ ;  /* 0x00000004dfa47224 */ /* 0x000fe200078e02ff */
[-C--:B------:R-:W-:Y:S02]  /*44e0*/  LEA R104, P6, R152, R115.reuse, 0x1 ;  /* 0x0000007398687211 */ /* 0x080fe400078c08ff */
[----:B------:R-:W-:Y:S02]  /*44f0*/  LEA R112, P5, R160, R115, 0x1 ;  /* 0x00000073a0707211 */ /* 0x000fe400078a08ff */
[----:B------:R-:W-:-:S02]  /*4500*/  LEA.HI.X.SX32 R109, R156, R117, 0x1, P2 ;  /* 0x000000759c6d7211 */ /* 0x000fc400010f0eff */
[----:B------:R-:W-:Y:S02]  /*4510*/  LEA R114, P2, R162, R115, 0x1 ;  /* 0x00000073a2727211 */ /* 0x000fe400078408ff */
[----:B------:R-:W-:Y:S02]  /*4520*/  LOP3.LUT R205, R0, 0x76, RZ, 0xfc, !PT ;  /* 0x0000007600cd7812 */ /* 0x000fe400078efcff */
[-C--:B------:R-:W-:Y:S02]  /*4530*/  LEA.HI.X.SX32 R105, R152, R117.reuse, 0x1, P6 ;  /* 0x0000007598697211 */ /* 0x080fe400030f0eff */
[----:B------:R-:W-:Y:S02]  /*4540*/  LEA.HI.X.SX32 R113, R160, R117, 0x1, P5 ;  /* 0x00000075a0717211 */ /* 0x000fe400028f0eff */
[-C--:B------:R-:W-:Y:S02]  /*4550*/  LEA R110, P6, R158, R115.reuse, 0x1 ;  /* 0x000000739e6e7211 */ /* 0x080fe400078c08ff */
[----:B------:R-:W-:-:S02]  /*4560*/  LEA R116, P5, R164, R115, 0x1 ;  /* 0x00000073a4747211 */ /* 0x000fc400078a08ff */
[----:B------:R-:W-:Y:S02]  /*4570*/  LEA.HI.X.SX32 R115, R162, R117, 0x1, P2 ;  /* 0x00000075a2737211 */ /* 0x000fe400010f0eff */
[-C--:B------:R-:W-:Y:S02]  /*4580*/  ISETP.LT.AND P2, PT, R205, R6.reuse, P0 ;  /* 0x00000006cd00720c */ /* 0x080fe40000741270 */
[----:B------:R-:W-:Y:S02]  /*4590*/  LOP3.LUT R235, R0, 0x46, RZ, 0xfc, !PT ;  /* 0x0000004600eb7812 */ /* 0x000fe400078efcff */
[----:B------:R-:W-:Y:S02]  /*45a0*/  PRMT R154, RZ, 0x7610, R154 ;  /* 0x00007610ff9a7816 */ /* 0x000fe4000000009a */
[----:B------:R-:W-:Y:S02]  /*45b0*/  ISETP.LT.AND P4, PT, R235, R6, P0 ;  /* 0x00000006eb00720c */ /* 0x000fe40000781270 */
[----:B------:R-:W-:-:S05]  /*45c0*/  PRMT R153, RZ, 0x7610, R153 ;  /* 0x00007610ff997816 */ /* 0x000fca0000000099 */
[----:B------:R-:W3:Y:S01]  /*45d0*/  @P2 LDG.E.U16 R154, desc[UR24][R120.64] ;  /* 0x00000018789a2981 */ /* 0x000ee2000c1e1500 */
[----:B------:R-:W-:-:S05]  /*45e0*/  ISETP.LT.AND P2, PT, R0, R6, P0 ;  /* 0x000000060000720c */ /* 0x000fca0000741270 */
[----:B------:R0:W3:Y:S01]  /*45f0*/  @P4 LDG.E.U16 R153, desc[UR24][R2.64] ;  /* 0x0000001802994981 */ /* 0x0000e2000c1e1500 */
[C---:B------:R-:W-:Y:S02]  /*4600*/  LOP3.LUT R200, R0.reuse, 0x66, RZ, 0xfc, !PT ;  /* 0x0000006600c87812 */ /* 0x040fe400078efcff */
[C---:B------:R-:W-:Y:S02]  /*4610*/  LOP3.LUT R232, R0.reuse, 0x2, RZ, 0xfc, !PT ;  /* 0x0000000200e87812 */ /* 0x040fe400078efcff */
[----:B0-----:R-:W-:Y:S02]  /*4620*/  PRMT R2, RZ, 0x7610, R2 ;  /* 0x00007610ff027816 */ /* 0x001fe40000000002 */
[----:B------:R-:W-:Y:S02]  /*4630*/  LOP3.LUT R214, R0, 0x56, RZ, 0xfc, !PT ;  /* 0x0000005600d67812 */ /* 0x000fe400078efcff */
[----:B------:R-:W-:Y:S02]  /*4640*/  LEA.HI.X.SX32 R111, R158, R117, 0x1, P6 ;  /* 0x000000759e6f7211 */ /* 0x000fe400030f0eff */
[----:B------:R-:W3:Y:S01]  /*4650*/  @P2 LDG.E.U16 R2, desc[UR24][R94.64] ;  /* 0x000000185e022981 */ /* 0x000ee2000c1e1500 */
[----:B------:R-:W-:-:S02]  /*4660*/  ISETP.LT.AND P6, PT, R200, R6, P0 ;  /* 0x00000006c800720c */ /* 0x000fc400007c1270 */
[-C--:B------:R-:W-:Y:S02]  /*4670*/  ISETP.LT.AND P2, PT, R232, R6.reuse, P0 ;  /* 0x00000006e800720c */ /* 0x080fe40000741270 */
[----:B------:R-:W-:Y:S01]  /*4680*/  ISETP.LT.AND P3, PT, R214, R6, P0 ;  /* 0x00000006d600720c */ /* 0x000fe20000761270 */
[----:B------:R-:W4:Y:S01]  /*4690*/  LDL.LU R232, [R1+0xc] ;  /* 0x00000c0001e87983 */ /* 0x000f220000300800 */
[----:B------:R-:W-:Y:S02]  /*46a0*/  PRMT R155, RZ, 0x7610, R155 ;  /* 0x00007610ff9b7816 */ /* 0x000fe4000000009b */
[----:B------:R-:W-:Y:S02]  /*46b0*/  PRMT R192, RZ, 0x7610, R192 ;  /* 0x00007610ffc07816 */ /* 0x000fe400000000c0 */
[----:B------:R-:W-:Y:S02]  /*46c0*/  PRMT R152, RZ, 0x7610, R152 ;  /* 0x00007610ff987816 */ /* 0x000fe40000000098 */
[C---:B------:R-:W-:Y:S01]  /*46d0*/  LOP3.LUT R3, R0.reuse, 0x4, RZ, 0xfc, !PT ;  /* 0x0000000400037812 */ /* 0x040fe200078efcff */
[----:B------:R-:W4:Y:S01]  /*46e0*/  @P6 LDG.E.U16 R155, desc[UR24][R118.64] ;  /* 0x00000018769b6981 */ /* 0x000f22000c1e1500 */
[----:B------:R-:W-:-:S02]  /*46f0*/  LOP3.LUT R0, R0, 0x6, RZ, 0xfc, !PT ;  /* 0x0000000600007812 */ /* 0x000fc400078efcff */
[----:B------:R-:W-:Y:S01]  /*4700*/  LEA.HI.X.SX32 R117, R164, R117, 0x1, P5 ;  /* 0x00000075a4757211 */ /* 0x000fe200028f0eff */
[----:B------:R-:W4:Y:S01]  /*4710*/  @P2 LDG.E.U16 R192, desc[UR24][R96.64] ;  /* 0x0000001860c02981 */ /* 0x000f22000c1e1500 */
[-C--:B------:R-:W-:Y:S02]  /*4720*/  ISETP.LT.AND P6, PT, R3, R6.reuse, P0 ;  /* 0x000000060300720c */ /* 0x080fe400007c1270 */
[-C--:B------:R-:W-:Y:S01]  /*4730*/  ISETP.LT.AND P5, PT, R0, R6.reuse, P0 ;  /* 0x000000060000720c */ /* 0x080fe200007a1270 */
[----:B------:R0:W4:Y:S01]  /*4740*/  @P3 LDG.E.U16 R152, desc[UR24][R28.64] ;  /* 0x000000181c983981 */ /* 0x000122000c1e1500 */
[-C--:B------:R-:W-:Y:S02]  /*4750*/  ISETP.LT.AND P4, PT, R231, R6.reuse, P0 ;  /* 0x00000006e700720c */ /* 0x080fe40000781270 */
[-C--:B------:R-:W-:Y:S02]  /*4760*/  ISETP.LT.AND P3, PT, R230, R6.reuse, P0 ;  /* 0x00000006e600720c */ /* 0x080fe40000761270 */
[----:B------:R-:W-:-:S02]  /*4770*/  ISETP.LT.AND P2, PT, R229, R6, P0 ;  /* 0x00000006e500720c */ /* 0x000fc40000741270 */
[----:B------:R-:W-:Y:S02]  /*4780*/  PRMT R161, RZ, 0x7610, R161 ;  /* 0x00007610ffa17816 */ /* 0x000fe400000000a1 */
[----:B------:R-:W-:Y:S02]  /*4790*/  PRMT R162, RZ, 0x7610, R162 ;  /* 0x00007610ffa27816 */ /* 0x000fe400000000a2 */
[----:B------:R-:W-:Y:S02]  /*47a0*/  PRMT R163, RZ, 0x7610, R163 ;  /* 0x00007610ffa37816 */ /* 0x000fe400000000a3 */
[----:B------:R-:W-:Y:S01]  /*47b0*/  PRMT R164, RZ, 0x7610, R164 ;  /* 0x00007610ffa47816 */ /* 0x000fe200000000a4 */
[----:B------:R-:W4:Y:S01]  /*47c0*/  @P6 LDG.E.U16 R161, desc[UR24][R98.64] ;  /* 0x0000001862a16981 */ /* 0x000f22000c1e1500 */
[----:B------:R-:W-:Y:S02]  /*47d0*/  PRMT R165, RZ, 0x7610, R165 ;  /* 0x00007610ffa57816 */ /* 0x000fe400000000a5 */
[-C--:B------:R-:W-:Y:S01]  /*47e0*/  ISETP.LT.AND P6, PT, R228, R6.reuse, P0 ;  /* 0x00000006e400720c */ /* 0x080fe200007c1270 */
[----:B------:R-:W4:Y:S01]  /*47f0*/  @P5 LDG.E.U16 R162, desc[UR24][R100.64] ;  /* 0x0000001864a25981 */ /* 0x000f22000c1e1500 */
[----:B------:R-:W-:-:S03]  /*4800*/  ISETP.LT.AND P5, PT, R227, R6, P0 ;  /* 0x00000006e300720c */ /* 0x000fc600007a1270 */
[----:B------:R-:W4:Y:S01]  /*4810*/  @P4 LDG.E.U16 R163, desc[UR24][R102.64] ;  /* 0x0000001866a34981 */ /* 0x000f22000c1e1500 */
[----:B------:R-:W-:-:S03]  /*4820*/  ISETP.LT.AND P4, PT, R226, R6, P0 ;  /* 0x00000006e200720c */ /* 0x000fc60000781270 */
[----:B------:R-:W4:Y:S01]  /*4830*/  @P3 LDG.E.U16 R164, desc[UR24][R104.64] ;  /* 0x0000001868a43981 */ /* 0x000f22000c1e1500 */
[----:B------:R-:W-:-:S03]  /*4840*/  ISETP.LT.AND P3, PT, R225, R6, P0 ;  /* 0x00000006e100720c */ /* 0x000fc60000761270 */
[----:B------:R-:W4:Y:S01]  /*4850*/  @P2 LDG.E.U16 R165, desc[UR24][R106.64] ;  /* 0x000000186aa52981 */ /* 0x000f22000c1e1500 */
[-C--:B------:R-:W-:Y:S02]  /*4860*/  ISETP.LT.AND P2, PT, R224, R6.reuse, P0 ;  /* 0x00000006e000720c */ /* 0x080fe40000741270 */
[----:B------:R-:W-:Y:S02]  /*4870*/  ISETP.LT.AND P0, PT, R223, R6, P0 ;  /* 0x00000006df00720c */ /* 0x000fe40000701270 */
[----:B------:R-:W-:Y:S02]  /*4880*/  PRMT R166, RZ, 0x7610, R166 ;  /* 0x00007610ffa67816 */ /* 0x000fe400000000a6 */
[----:B------:R-:W-:Y:S02]  /*4890*/  PRMT R167, RZ, 0x7610, R167 ;  /* 0x00007610ffa77816 */ /* 0x000fe400000000a7 */
[----:B------:R-:W-:Y:S02]  /*48a0*/  PRMT R168, RZ, 0x7610, R168 ;  /* 0x00007610ffa87816 */ /* 0x000fe400000000a8 */
[----:B------:R-:W-:Y:S01]  /*48b0*/  PRMT R169, RZ, 0x7610, R169 ;  /* 0x00007610ffa97816 */ /* 0x000fe200000000a9 */
[----:B------:R-:W4:Y:S01]  /*48c0*/  @P6 LDG.E.U16 R166, desc[UR24][R108.64] ;  /* 0x000000186ca66981 */ /* 0x000f22000c1e1500 */
[----:B------:R-:W-:-:S02]  /*48d0*/  PRMT R170, RZ, 0x7610, R170 ;  /* 0x00007610ffaa7816 */ /* 0x000fc400000000aa */
[----:B------:R-:W-:Y:S01]  /*48e0*/  PRMT R171, RZ, 0x7610, R171 ;  /* 0x00007610ffab7816 */ /* 0x000fe200000000ab */
[----:B------:R-:W4:Y:S01]  /*48f0*/  @P5 LDG.E.U16 R167, desc[UR24][R110.64] ;  /* 0x000000186ea75981 */ /* 0x000f22000c1e1500 */
[----:B------:R-:W-:Y:S02]  /*4900*/  PRMT R172, RZ, 0x7610, R172 ;  /* 0x00007610ffac7816 */ /* 0x000fe400000000ac */
[----:B------:R-:W-:Y:S01]  /*4910*/  PRMT R173, RZ, 0x7610, R173 ;  /* 0x00007610ffad7816 */ /* 0x000fe200000000ad */
[----:B------:R-:W4:Y:S01]  /*4920*/  @P4 LDG.E.U16 R168, desc[UR24][R112.64] ;  /* 0x0000001870a84981 */ /* 0x000f22000c1e1500 */
        /* <DEDUP_REMOVED lines=9> */
[----:B------:R-:W-:-:S03]  /*49c0*/  PRMT R180, RZ, 0x7610, R180 ;  /* 0x00007610ffb47816 */ /* 0x000fc600000000b4 */
        /* <DEDUP_REMOVED lines=29> */
[----:B0-----:R-:W-:-:S03]  /*4ba0*/  PRMT R28, RZ, 0x7610, R28 ;  /* 0x00007610ff1c7816 */ /* 0x001fc6000000001c */
        /* <DEDUP_REMOVED lines=10> */
[----:B------:R-:W4:Y:S04]  /*4c50*/  @P2 LDG.E.U16 R158, desc[UR24][R56.64] ;  /* 0x00000018389e2981 */ /* 0x000f28000c1e1500 */
[----:B------:R-:W4:Y:S04]  /*4c60*/  @P2 LDG.E.U16 R159, desc[UR24][R72.64] ;  /* 0x00000018489f2981 */ /* 0x000f28000c1e1500 */
[----:B------:R-:W4:Y:S04]  /*4c70*/  @P2 LDG.E.U16 R160, desc[UR24][R88.64] ;  /* 0x0000001858a02981 */ /* 0x000f28000c1e1500 */
[----:B------:R-:W4:Y:S04]  /*4c80*/  @P2 LDG.E.U16 R28, desc[UR24][R42.64] ;  /* 0x000000182a1c2981 */ /* 0x000f28000c1e1500 */
[----:B------:R-:W4:Y:S04]  /*4c90*/  @P2 LDG.E.U16 R29, desc[UR24][R58.64] ;  /* 0x000000183a1d2981 */ /* 0x000f28000c1e1500 */
[----:B------:R-:W4:Y:S04]  /*4ca0*/  @P2 LDG.E.U16 R118, desc[UR24][R74.64] ;  /* 0x000000184a762981 */ /* 0x000f28000c1e1500 */
[----:B------:R-:W4:Y:S04]  /*4cb0*/  @P2 LDG.E.U16 R119, desc[UR24][R90.64] ;  /* 0x000000185a772981 */ /* 0x000f28000c1e1500 */
[----:B------:R-:W4:Y:S01]  /*4cc0*/  @P2 LDG.E.U16 R120, desc[UR24][R44.64] ;  /* 0x000000182c782981 */ /* 0x000f22000c1e1500 */
[----:B------:R-:W-:-:S03]  /*4cd0*/  PRMT R156, RZ, 0x7610, R156 ;  /* 0x00007610ff9c7816 */ /* 0x000fc6000000009c */
[----:B------:R-:W4:Y:S01]  /*4ce0*/  @P2 LDG.E.U16 R121, desc[UR24][R60.64] ;  /* 0x000000183c792981 */ /* 0x000f22000c1e1500 */
[----:B------:R-:W-:-:S03]  /*4cf0*/  PRMT R157, RZ, 0x7610, R157 ;  /* 0x00007610ff9d7816 */ /* 0x000fc6000000009d */
[----:B------:R-:W4:Y:S04]  /*4d00*/  @P2 LDG.E.U16 R156, desc[UR24][R76.64] ;  /* 0x000000184c9c2981 */ /* 0x000f28000c1e1500 */
[----:B------:R-:W4:Y:S01]  /*4d10*/  @P2 LDG.E.U16 R157, desc[UR24][R92.64] ;  /* 0x000000185c9d2981 */ /* 0x000f22000c1e1500 */
[----:B------:R-:W-:-:S04]  /*4d20*/  @!UP1 UIADD3 UR4, UPT, UPT, -UR4, 0x100000, URZ ;  /* 0x0010000004049890 */ /* 0x000fc8000fffe1ff */
[----:B------:R-:W-:Y:S02]  /*4d30*/  @!UP1 USHF.L.U32 UR5, UR4, 0xb, URZ ;  /* 0x0000000b04059899 */ /* 0x000fe400080006ff */
[----:B------:R-:W-:Y:S01]  /*4d40*/  @!UP1 USHF.L.U32 UR4, UR4, 0x1, URZ ;  /* 0x0000000104049899 */ /* 0x000fe200080006ff */
[----:B------:R-:W-:Y:S01]  /*4d50*/  SHF.R.S32.HI R0, RZ, 0x6, R222 ;  /* 0x00000006ff007819 */ /* 0x000fe200000114de */
[----:B------:R-:W-:-:S03]  /*4d60*/  IMAD.SHL.U32 R197, R197, 0x2, RZ ;  /* 0x00000002c5c57824 */ /* 0x000fc600078e00ff */
[----:B------:R-:W-:Y:S01]  /*4d70*/  SGXT R0, R0, 0x1 ;  /* 0x000000010000781a */ /* 0x000fe20000000200 */
[----:B------:R-:W-:-:S03]  /*4d80*/  VOTEU.ALL UP1, P1 ;  /* 0x0000000000ff7886 */ /* 0x000fc60000820000 */
[----:B------:R-:W-:-:S03]  /*4d90*/  LOP3.LUT R0, R197, 0x90, R0, 0x78, !PT ;  /* 0x00000090c5007812 */ /* 0x000fc600078e7800 */
[----:B------:R0:W1:Y:S02]  /*4da0*/  @!UP1 SYNCS.EXCH.64 URZ, [UR11+0xc008], UR4 ;  /* 0x00c008040bff95b2 */ /* 0x0000640008000100 */
[----:B------:R0:W-:Y:S04]  /*4db0*/  STS.U16 [R0+UR11+0x400], R145 ;  /* 0x0004009100007988 */ /* 0x0001e8000800040b */
[----:B-----5:R-:W-:Y:S01]  /*4dc0*/  STS.U16 [R0+UR11+0x800], R146 ;  /* 0x0008009200007988 */ /* 0x020fe2000800040b */
[----:B0-----:R-:W-:-:S03]  /*4dd0*/  LOP3.LUT R145, R0, 0x20, RZ, 0x3c, !PT ;  /* 0x0000002000917812 */ /* 0x001fc600078e3cff */
[----:B------:R0:W-:Y:S04]  /*4de0*/  STS.U16 [R0+UR11+0xc00], R147 ;  /* 0x000c009300007988 */ /* 0x0001e8000800040b */
[----:B------:R-:W-:Y:S04]  /*4df0*/  STS.U16 [R0+UR11+0x1000], R148 ;  /* 0x0010009400007988 */ /* 0x000fe8000800040b */
[----:B------:R-:W-:Y:S04]  /*4e00*/  STS.U16 [R0+UR11+0x1400], R149 ;  /* 0x0014009500007988 */ /* 0x000fe8000800040b */
[----:B------:R-:W-:Y:S04]  /*4e10*/  STS.U16 [R0+UR11+0x1800], R150 ;  /* 0x0018009600007988 */ /* 0x000fe8000800040b */
[----:B--2---:R-:W-:Y:S04]  /*4e20*/  STS.U16 [R0+UR11+0x1c00], R144 ;  /* 0x001c009000007988 */ /* 0x004fe8000800040b */
[----:B------:R-:W-:Y:S04]  /*4e30*/  STS.U16 [R0+UR11+0x2000], R143 ;  /* 0x0020008f00007988 */ /* 0x000fe8000800040b */
[----:B------:R-:W-:Y:S04]  /*4e40*/  STS.U16 [R0+UR11+0x2400], R135 ;  /* 0x0024008700007988 */ /* 0x000fe8000800040b */
[----:B------:R-:W-:Y:S04]  /*4e50*/  STS.U16 [R0+UR11+0x2800], R142 ;  /* 0x0028008e00007988 */ /* 0x000fe8000800040b */
[----:B------:R-:W-:Y:S04]  /*4e60*/  STS.U16 [R0+UR11+0x2c00], R139 ;  /* 0x002c008b00007988 */ /* 0x000fe8000800040b */
[----:B------:R-:W-:Y:S04]  /*4e70*/  STS.U16 [R0+UR11+0x3000], R137 ;  /* 0x0030008900007988 */ /* 0x000fe8000800040b */
[----:B------:R-:W-:Y:S04]  /*4e80*/  STS.U16 [R0+UR11+0x3400], R141 ;  /* 0x0034008d00007988 */ /* 0x000fe8000800040b */
[----:B------:R-:W-:Y:S04]  /*4e90*/  STS.U16 [R0+UR11+0x3800], R140 ;  /* 0x0038008c00007988 */ /* 0x000fe8000800040b */
[----:B------:R-:W-:Y:S01]  /*4ea0*/  STS.U16 [R0+UR11+0x3c00], R123 ;  /* 0x003c007b00007988 */ /* 0x000fe2000800040b */
[----:B------:R-:W-:Y:S01]  /*4eb0*/  SHF.R.S32.HI R3, RZ, 0x1f, R151 ;  /* 0x0000001fff037819 */ /* 0x000fe20000011497 */
[----:B0-----:R-:W0:Y:S03]  /*4ec0*/  S2R R147, SR_TID.X ;  /* 0x0000000000937919 */ /* 0x001e260000002100 */
[----:B------:R-:W-:-:S02]  /*4ed0*/  SHF.L.U64.HI R3, R151, 0x1, R3 ;  /* 0x0000000197037819 */ /* 0x000fc40000010203 */
[----:B------:R-:W-:Y:S02]  /*4ee0*/  SHF.R.S32.HI R231, RZ, 0x1f, R26 ;  /* 0x0000001fffe77819 */ /* 0x000fe4000001141a */
[----:B------:R-:W-:Y:S01]  /*4ef0*/  LEA R227, P2, R26, R220, 0x1 ;  /* 0x000000dc1ae37211 */ /* 0x000fe200078408ff */
[----:B---3--:R0:W-:Y:S04]  /*4f00*/  STS.U16 [R0+UR11], R2 ;  /* 0x0000000200007988 */ /* 0x0081e8000800040b */
[----:B------:R-:W-:Y:S04]  /*4f10*/  STS.U16 [R145+UR11+0xd00], R122 ;  /* 0x000d007a91007988 */ /* 0x000fe8000800040b */
[----:B------:R-:W-:Y:S04]  /*4f20*/  STS.U16 [R145+UR11+0x1100], R134 ;  /* 0x0011008691007988 */ /* 0x000fe8000800040b */
[----:B------:R-:W-:Y:S04]  /*4f30*/  STS.U16 [R145+UR11+0x1500], R133 ;  /* 0x0015008591007988 */ /* 0x000fe8000800040b */
[----:B------:R-:W-:Y:S04]  /*4f40*/  STS.U16 [R145+UR11+0x1900], R132 ;  /* 0x0019008491007988 */ /* 0x000fe8000800040b */
[----:B------:R-:W-:Y:S04]  /*4f50*/  STS.U16 [R145+UR11+0x1d00], R131 ;  /* 0x001d008391007988 */ /* 0x000fe8000800040b */
[----:B------:R-:W-:Y:S04]  /*4f60*/  STS.U16 [R145+UR11+0x2100], R130 ;  /* 0x0021008291007988 */ /* 0x000fe8000800040b */
[----:B------:R-:W-:Y:S01]  /*4f70*/  STS.U16 [R145+UR11+0x2500], R129 ;  /* 0x0025008191007988 */ /* 0x000fe2000800040b */
[----:B------:R-:W-:-:S03]  /*4f80*/  ISETP.NE.U32.AND P0, PT, R198, RZ, PT ;  /* 0x000000ffc600720c */ /* 0x000fc60003f05070 */
[----:B------:R-:W-:Y:S01]  /*4f90*/  STS.U16 [R145+UR11+0x2900], R128 ;  /* 0x0029008091007988 */ /* 0x000fe2000800040b */
[----:B------:R-:W-:-:S03]  /*4fa0*/  LEA.HI.X R231, R26, R3, R231, 0x1, P2 ;  /* 0x000000031ae77211 */ /* 0x000fc600010f0ce7 */
[----:B------:R-:W-:Y:S01]  /*4fb0*/  STS.U16 [R145+UR11+0x2d00], R127 ;  /* 0x002d007f91007988 */ /* 0x000fe2000800040b */
[----:B------:R-:W-:-:S03]  /*4fc0*/  LOP3.LUT R198, R0, 0x40, RZ, 0x3c, !PT ;  /* 0x0000004000c67812 */ /* 0x000fc600078e3cff */
[----:B------:R-:W-:Y:S01]  /*4fd0*/  STS.U16 [R145+UR11+0x3100], R126 ;  /* 0x0031007e91007988 */ /* 0x000fe2000800040b */
[----:B------:R-:W-:-:S03]  /*4fe0*/  SHF.R.S32.HI R230, RZ, 0x1f, R136 ;  /* 0x0000001fffe67819 */ /* 0x000fc60000011488 */
[----:B------:R-:W-:Y:S01]  /*4ff0*/  STS.U16 [R145+UR11+0x3500], R125 ;  /* 0x0035007d91007988 */ /* 0x000fe2000800040b */
[----:B------:R-:W-:Y:S02]  /*5000*/  SHF.R.S32.HI R228, RZ, 0x1f, R138 ;  /* 0x0000001fffe47819 */ /* 0x000fe4000001148a */
[-C--:B------:R-:W-:Y:S01]  /*5010*/  LEA R226, P2, R136, R220.reuse, 0x1 ;  /* 0x000000dc88e27211 */ /* 0x080fe200078408ff */
[----:B------:R-:W-:Y:S01]  /*5020*/  STS.U16 [R145+UR11+0x3900], R124 ;  /* 0x0039007c91007988 */ /* 0x000fe2000800040b */
[----:B------:R-:W-:-:S03]  /*5030*/  LEA R229, P3, R138, R220, 0x1 ;  /* 0x000000dc8ae57211 */ /* 0x000fc600078608ff */
[----:B------:R-:W-:Y:S01]  /*5040*/  STS.U16 [R145+UR11+0x3d00], R11 ;  /* 0x003d000b91007988 */ /* 0x000fe2000800040b */
[----:B------:R-:W-:-:S03]  /*5050*/  LEA.HI.X R230, R136, R3, R230, 0x1, P2 ;  /* 0x0000000388e67211 */ /* 0x000fc600010f0ce6 */
[----:B------:R-:W-:Y:S01]  /*5060*/  STS.U16 [R145+UR11+0x500], R25 ;  /* 0x0005001991007988 */ /* 0x000fe2000800040b */
[----:B------:R-:W-:-:S03]  /*5070*/  LEA.HI.X R228, R138, R3, R228, 0x1, P3 ;  /* 0x000000038ae47211 */ /* 0x000fc600018f0ce4 */
[----:B------:R-:W-:Y:S01]  /*5080*/  STS.U16 [R145+UR11+0x900], R24 ;  /* 0x0009001891007988 */ /* 0x000fe2000800040b */
[----:B------:R-:W-:-:S03]  /*5090*/  SHF.R.S32.HI R223, RZ, 0x1f, R196 ;  /* 0x0000001fffdf7819 */ /* 0x000fc600000114c4 */
[----:B----4-:R-:W-:Y:S01]  /*50a0*/  STS.U16 [R145+UR11+0x100], R192 ;  /* 0x000100c091007988 */ /* 0x010fe2000800040b */
        /* <DEDUP_REMOVED lines=10> */
[----:B------:R-:W-:Y:S01]  /*5150*/  STS.U16 [R198+UR11+0x1e00], R19 ;  /* 0x001e0013c6007988 */ /* 0x000fe2000800040b */
[----:B------:R-:W-:-:S03]  /*5160*/  LEA R27, P2, R10, R220, 0x1 ;  /* 0x000000dc0a1b7211 */ /* 0x000fc600078408ff */
[----:B------:R-:W-:Y:S04]  /*5170*/  STS.U16 [R198+UR11+0x2200], R18 ;  /* 0x00220012c6007988 */ /* 0x000fe8000800040b */
[----:B------:R-:W-:Y:S01]  /*5180*/  STS.U16 [R198+UR11+0x2600], R17 ;  /* 0x00260011c6007988 */ /* 0x000fe2000800040b */
[----:B------:R-:W-:-:S03]  /*5190*/  LEA.HI.X R224, R10, R3, R224, 0x1, P2 ;  /* 0x000000030ae07211 */ /* 0x000fc600010f0ce0 */
[----:B------:R-:W-:Y:S01]  /*51a0*/  STS.U16 [R198+UR11+0x2a00], R16 ;  /* 0x002a0010c6007988 */ /* 0x000fe2000800040b */
[----:B------:R-:W-:-:S03]  /*51b0*/  LOP3.LUT R10, R0, 0x60, RZ, 0x3c, !PT ;  /* 0x00000060000a7812 */ /* 0x000fc600078e3cff */
[----:B------:R-:W-:Y:S04]  /*51c0*/  STS.U16 [R198+UR11+0x2e00], R15 ;  /* 0x002e000fc6007988 */ /* 0x000fe8000800040b */
[----:B------:R-:W-:Y:S04]  /*51d0*/  STS.U16 [R198+UR11+0x3200], R14 ;  /* 0x0032000ec6007988 */ /* 0x000fe8000800040b */
[----:B------:R-:W-:Y:S04]  /*51e0*/  STS.U16 [R198+UR11+0x3600], R13 ;  /* 0x0036000dc6007988 */ /* 0x000fe8000800040b */
[----:B------:R-:W-:Y:S04]  /*51f0*/  STS.U16 [R198+UR11+0x3a00], R12 ;  /* 0x003a000cc6007988 */ /* 0x000fe8000800040b */
[----:B------:R-:W-:Y:S04]  /*5200*/  STS.U16 [R198+UR11+0x3e00], R7 ;  /* 0x003e0007c6007988 */ /* 0x000fe8000800040b */
[----:B------:R-:W-:Y:S04]  /*5210*/  STS.U16 [R198+UR11+0x600], R195 ;  /* 0x000600c3c6007988 */ /* 0x000fe8000800040b */
[----:B------:R-:W-:Y:S01]  /*5220*/  STS.U16 [R198+UR11+0xa00], R194 ;  /* 0x000a00c2c6007988 */ /* 0x000fe2000800040b */
[----:B0-----:R-:W-:-:S03]  /*5230*/  LOP3.LUT R2, R147, 0x40, RZ, 0xc0, !PT ;  /* 0x0000004093027812 */ /* 0x001fc600078ec0ff */
[----:B------:R0:W-:Y:S04]  /*5240*/  STS.U16 [R198+UR11+0x200], R161 ;  /* 0x000200a1c6007988 */ /* 0x0001e8000800040b */
[----:B------:R-:W-:Y:S04]  /*5250*/  STS.U16 [R10+UR11+0xb00], R193 ;  /* 0x000b00c10a007988 */ /* 0x000fe8000800040b */
[----:B------:R-:W-:Y:S04]  /*5260*/  STS.U16 [R10+UR11+0x1300], R9 ;  /* 0x001300090a007988 */ /* 0x000fe8000800040b */
[----:B------:R2:W-:Y:S04]  /*5270*/  STS.U16 [R10+UR11+0x1b00], R8 ;  /* 0x001b00080a007988 */ /* 0x0005e8000800040b */
[----:B------:R-:W-:Y:S01]  /*5280*/  STS.U16 [R10+UR11+0x2300], R153 ;  /* 0x002300990a007988 */ /* 0x000fe2000800040b */
[----:B------:R-:W-:-:S03]  /*5290*/  IMAD R2, R2, 0x40, R197 ;  /* 0x0000004002027824 */ /* 0x000fc600078e02c5 */
[----:B------:R-:W-:Y:S01]  /*52a0*/  STS.U16 [R10+UR11+0x2b00], R152 ;  /* 0x002b00980a007988 */ /* 0x000fe2000800040b */
[----:B------:R-:W-:-:S03]  /*52b0*/  SHF.R.U32.HI R146, RZ, 0x6, R147 ;  /* 0x00000006ff927819 */ /* 0x000fc60000011693 */
[----:B------:R-:W-:Y:S04]  /*52c0*/  STS.U16 [R10+UR11+0x3300], R155 ;  /* 0x0033009b0a007988 */ /* 0x000fe8000800040b */
[----:B------:R-:W-:Y:S01]  /*52d0*/  STS.U16 [R10+UR11+0x3b00], R154 ;  /* 0x003b009a0a007988 */ /* 0x000fe2000800040b */
[----:B0-----:R-:W-:-:S03]  /*52e0*/  SHF.R.U32.HI R198, RZ, 0x6, R147 ;  /* 0x00000006ffc67819 */ /* 0x001fc60000011693 */
[----:B------:R-:W-:Y:S01]  /*52f0*/  STS.U16 [R10+UR11+0x300], R162 ;  /* 0x000300a20a007988 */ /* 0x000fe2000800040b */
[----:B------:R-:W-:-:S03]  /*5300*/  SHF.R.U32.HI R145, RZ, 0x6, R147 ;  /* 0x00000006ff917819 */ /* 0x000fc60000011693 */
[----:B------:R-:W-:Y:S01]  /*5310*/  STS.U16 [R10+UR11+0x700], R163 ;  /* 0x000700a30a007988 */ /* 0x000fe2000800040b */
[----:B------:R-:W-:-:S03]  /*5320*/  SHF.R.U32.HI R147, RZ, 0x6, R147 ;  /* 0x00000006ff937819 */ /* 0x000fc60000011693 */
[----:B------:R-:W-:Y:S01]  /*5330*/  STS.U16 [R10+UR11+0xf00], R164 ;  /* 0x000f00a40a007988 */ /* 0x000fe2000800040b */
[----:B------:R-:W-:-:S03]  /*5340*/  LOP3.LUT R7, R2, 0x10, RZ, 0x3c, !PT ;  /* 0x0000001002077812 */ /* 0x000fc600078e3cff */
[----:B------:R-:W-:Y:S01]  /*5350*/  STS.U16 [R10+UR11+0x1700], R165 ;  /* 0x001700a50a007988 */ /* 0x000fe2000800040b */
[----:B------:R-:W-:-:S03]  /*5360*/  SGXT.U32 R146, R146, 0x1 ;  /* 0x000000019292781a */ /* 0x000fc60000000000 */
[----:B------:R-:W-:Y:S01]  /*5370*/  STS.U16 [R10+UR11+0x1f00], R166 ;  /* 0x001f00a60a007988 */ /* 0x000fe2000800040b */
[----:B------:R-:W-:-:S03]  /*5380*/  SGXT.U32 R147, R147, 0x1 ;  /* 0x000000019393781a */ /* 0x000fc60000000000 */
[----:B------:R-:W-:Y:S01]  /*5390*/  STS.U16 [R10+UR11+0x2700], R167 ;  /* 0x002700a70a007988 */ /* 0x000fe2000800040b */
[----:B------:R-:W-:-:S03]  /*53a0*/  LOP3.LUT R146, R146, 0x18, RZ, 0xfc, !PT ;  /* 0x0000001892927812 */ /* 0x000fc600078efcff */
[----:B------:R-:W-:Y:S01]  /*53b0*/  STS.U16 [R10+UR11+0x2f00], R168 ;  /* 0x002f00a80a007988 */ /* 0x000fe2000800040b */
[----:B--2---:R-:W-:-:S03]  /*53c0*/  LOP3.LUT R8, R2, 0x20, RZ, 0x3c, !PT ;  /* 0x0000002002087812 */ /* 0x004fc600078e3cff */
[----:B------:R-:W-:Y:S01]  /*53d0*/  STS.U16 [R10+UR11+0x3700], R169 ;  /* 0x003700a90a007988 */ /* 0x000fe2000800040b */
[----:B------:R-:W-:-:S03]  /*53e0*/  SGXT.U32 R198, R198, 0x1 ;  /* 0x00000001c6c6781a */ /* 0x000fc60000000000 */
[----:B------:R-:W-:Y:S01]  /*53f0*/  STS.U16 [R10+UR11+0x3f00], R170 ;  /* 0x003f00aa0a007988 */ /* 0x000fe2000800040b */
[----:B------:R-:W-:-:S03]  /*5400*/  LOP3.LUT R147, R147, 0x16, RZ, 0xfc, !PT ;  /* 0x0000001693937812 */ /* 0x000fc600078efcff */
[----:B------:R-:W-:Y:S04]  /*5410*/  STS.U16 [R2+UR11+0x8000], R171 ;  /* 0x008000ab02007988 */ /* 0x000fe8000800040b */
[----:B------:R-:W-:Y:S04]  /*5420*/  STS.U16 [R2+UR11+0x8400], R172 ;  /* 0x008400ac02007988 */ /* 0x000fe8000800040b */
[----:B------:R-:W-:Y:S04]  /*5430*/  STS.U16 [R2+UR11+0x8800], R173 ;  /* 0x008800ad02007988 */ /* 0x000fe8000800040b */
[----:B------:R-:W-:Y:S01]  /*5440*/  STS.U16 [R2+UR11+0x8c00], R174 ;  /* 0x008c00ae02007988 */ /* 0x000fe2000800040b */
[----:B------:R-:W-:-:S03]  /*5450*/  SGXT.U32 R145, R145, 0x1 ;  /* 0x000000019191781a */ /* 0x000fc60000000000 */
[----:B------:R-:W-:Y:S01]  /*5460*/  STS.U16 [R7+UR11+0x8080], R175 ;  /* 0x008080af07007988 */ /* 0x000fe2000800040b */
[----:B------:R-:W-:-:S03]  /*5470*/  LOP3.LUT R198, R198, 0x1c, RZ, 0xfc, !PT ;  /* 0x0000001cc6c67812 */ /* 0x000fc600078efcff */
[----:B------:R-:W-:Y:S01]  /*5480*/  STS.U16 [R7+UR11+0x8480], R176 ;  /* 0x008480b007007988 */ /* 0x000fe2000800040b */
[----:B------:R-:W-:-:S03]  /*5490*/  IMAD R133, R146, R4, RZ ;  /* 0x0000000492857224 */ /* 0x000fc600078e02ff */
[----:B------:R-:W-:Y:S04]  /*54a0*/  STS.U16 [R7+UR11+0x8880], R177 ;  /* 0x008880b107007988 */ /* 0x000fe8000800040b */
[----:B------:R0:W-:Y:S01]  /*54b0*/  STS.U16 [R7+UR11+0x8c80], R178 ;  /* 0x008c80b207007988 */ /* 0x0001e2000800040b */
[----:B------:R-:W-:Y:S01]  /*54c0*/  LOP3.LUT R145, R145, 0x1a, RZ, 0xfc, !PT ;  /* 0x0000001a91917812 */ /* 0x000fe200078efcff */
[----:B------:R-:W-:Y:S02]  /*54d0*/  IMAD R131, R147, R4, RZ ;  /* 0x0000000493837224 */ /* 0x000fe400078e02ff */
[----:B------:R-:W-:Y:S01]  /*54e0*/  STS.U16 [R8+UR11+0x8100], R179 ;  /* 0x008100b308007988 */ /* 0x000fe2000800040b */
[----:B------:R-:W-:-:S03]  /*54f0*/  IMAD.SHL.U32 R132, R133, 0x2, RZ ;  /* 0x0000000285847824 */ /* 0x000fc600078e00ff */
[----:B------:R-:W-:Y:S01]  /*5500*/  STS.U16 [R8+UR11+0x8500], R180 ;  /* 0x008500b408007988 */ /* 0x000fe2000800040b */
[----:B0-----:R-:W-:-:S03]  /*5510*/  LOP3.LUT R7, R2, 0x30, RZ, 0x3c, !PT ;  /* 0x0000003002077812 */ /* 0x001fc600078e3cff */
[----:B------:R-:W-:Y:S01]  /*5520*/  STS.U16 [R8+UR11+0x8900], R181 ;  /* 0x008900b508007988 */ /* 0x000fe2000800040b */
[----:B------:R-:W-:-:S03]  /*5530*/  IMAD R129, R198, R4, RZ ;  /* 0x00000004c6817224 */ /* 0x000fc600078e02ff */
[----:B------:R0:W-:Y:S01]  /*5540*/  STS.U16 [R8+UR11+0x8d00], R182 ;  /* 0x008d00b608007988 */ /* 0x0001e2000800040b */
[----:B------:R-:W-:-:S03]  /*5550*/  IMAD.SHL.U32 R130, R131, 0x2, RZ ;  /* 0x0000000283827824 */ /* 0x000fc600078e00ff */
[----:B------:R-:W-:Y:S01]  /*5560*/  STS.U16 [R7+UR11+0x8180], R183 ;  /* 0x008180b707007988 */ /* 0x000fe2000800040b */
[----:B------:R-:W-:-:S03]  /*5570*/  IMAD R135, R145, R4, RZ ;  /* 0x0000000491877224 */ /* 0x000fc600078e02ff */
[----:B------:R-:W-:Y:S01]  /*5580*/  STS.U16 [R7+UR11+0x8580], R184 ;  /* 0x008580b807007988 */ /* 0x000fe2000800040b */
[----:B0-----:R-:W-:Y:S01]  /*5590*/  LOP3.LUT R8, R2, 0x40, RZ, 0x3c, !PT ;  /* 0x0000004002087812 */ /* 0x001fe200078e3cff */
[----:B------:R-:W-:Y:S02]  /*55a0*/  IMAD.HI R133, R133, 0x2, RZ ;  /* 0x0000000285857827 */ /* 0x000fe400078e02ff */
[----:B------:R-:W-:Y:S01]  /*55b0*/  STS.U16 [R7+UR11+0x8980], R185 ;  /* 0x008980b907007988 */ /* 0x000fe2000800040b */
[--C-:B------:R-:W-:Y:S01]  /*55c0*/  IADD3 R132, P4, P5, R132, UR20, R220.reuse ;  /* 0x0000001484847c10 */ /* 0x100fe2000fd9e0dc */
[----:B------:R-:W-:Y:S02]  /*55d0*/  IMAD.SHL.U32 R136, R129, 0x2, RZ ;  /* 0x0000000281887824 */ /* 0x000fe400078e00ff */
[----:B------:R0:W-:Y:S01]  /*55e0*/  STS.U16 [R7+UR11+0x8d80], R186 ;  /* 0x008d80ba07007988 */ /* 0x0001e2000800040b */
[----:B------:R-:W-:Y:S01]  /*55f0*/  IMAD R127, R251, R4, RZ ;  /* 0x00000004fb7f7224 */ /* 0x000fe200078e02ff */
[----:B------:R-:W-:Y:S01]  /*5600*/  IADD3 R130, P2, P3, R130, UR20, R220 ;  /* 0x0000001482827c10 */ /* 0x000fe2000fb5e0dc */
[----:B------:R-:W-:Y:S01]  /*5610*/  IMAD.HI R131, R131, 0x2, RZ ;  /* 0x0000000283837827 */ /* 0x000fe200078e02ff */
[----:B------:R-:W-:Y:S01]  /*5620*/  STS.U16 [R8+UR11+0x8200], R187 ;  /* 0x008200bb08007988 */ /* 0x000fe2000800040b */
[----:B------:R-:W-:-:S02]  /*5630*/  IADD3.X R133, PT, PT, R133, UR21, R3, P4, P5 ;  /* 0x0000001585857c10 */ /* 0x000fc4000a7ea403 */
[----:B------:R-:W-:Y:S01]  /*5640*/  IMAD.SHL.U32 R134, R135, 0x2, RZ ;  /* 0x0000000287867824 */ /* 0x000fe200078e00ff */
[----:B------:R-:W-:Y:S01]  /*5650*/  STS.U16 [R8+UR11+0x8600], R188 ;  /* 0x008600bc08007988 */ /* 0x000fe2000800040b */
[----:B0-----:R-:W-:Y:S01]  /*5660*/  LOP3.LUT R7, R2, 0x50, RZ, 0x3c, !PT ;  /* 0x0000005002077812 */ /* 0x001fe200078e3cff */
[-C--:B------:R-:W-:Y:S02]  /*5670*/  IMAD R128, R252, R4.reuse, RZ ;  /* 0x00000004fc807224 */ /* 0x080fe400078e02ff */
[----:B------:R-:W-:Y:S01]  /*5680*/  STS.U16 [R8+UR11+0x8a00], R189 ;  /* 0x008a00bd08007988 */ /* 0x000fe2000800040b */
[----:B------:R-:W-:Y:S01]  /*5690*/  IMAD.HI R129, R129, 0x2, RZ ;  /* 0x0000000281817827 */ /* 0x000fe200078e02ff */
[--C-:B------:R-:W-:Y:S02]  /*56a0*/  IADD3 R136, P4, P5, R136, UR20, R220.reuse ;  /* 0x0000001488887c10 */ /* 0x100fe4000fd9e0dc */
[----:B------:R0:W-:Y:S01]  /*56b0*/  STS.U16 [R8+UR11+0x8e00], R190 ;  /* 0x008e00be08007988 */ /* 0x0001e2000800040b */
[----:B------:R-:W-:Y:S01]  /*56c0*/  IMAD.SHL.U32 R140, R127, 0x2, RZ ;  /* 0x000000027f8c7824 */ /* 0x000fe200078e00ff */
[----:B------:R-:W-:Y:S01]  /*56d0*/  IADD3.X R131, PT, PT, R131, UR21, R3, P2, P3 ;  /* 0x0000001583837c10 */ /* 0x000fe200097e6403 */
[----:B------:R-:W-:Y:S01]  /*56e0*/  IMAD R125, R249, R4, RZ ;  /* 0x00000004f97d7224 */ /* 0x000fe200078e02ff */
[----:B------:R-:W-:Y:S01]  /*56f0*/  STS.U16 [R7+UR11+0x8280], R191 ;  /* 0x008280bf07007988 */ /* 0x000fe2000800040b */
[----:B------:R-:W-:Y:S01]  /*5700*/  IMAD.HI R135, R135, 0x2, RZ ;  /* 0x0000000287877827 */ /* 0x000fe200078e02ff */
[----:B------:R-:W-:-:S02]  /*5710*/  IADD3 R134, P2, P3, R134, UR20, R220 ;  /* 0x0000001486867c10 */ /* 0x000fc4000fb5e0dc */
[----:B------:R-:W-:Y:S01]  /*5720*/  STS.U16 [R7+UR11+0x8680], R158 ;  /* 0x0086809e07007988 */ /* 0x000fe2000800040b */
[----:B0-----:R-:W-:Y:S01]  /*5730*/  LOP3.LUT R8, R2, 0x60, RZ, 0x3c, !PT ;  /* 0x0000006002087812 */ /* 0x001fe200078e3cff */
[----:B------:R-:W-:Y:S02]  /*5740*/  IMAD.SHL.U32 R138, R128, 0x2, RZ ;  /* 0x00000002808a7824 */ /* 0x000fe400078e00ff */
[----:B------:R-:W-:Y:S01]  /*5750*/  STS.U16 [R7+UR11+0x8a80], R159 ;  /* 0x008a809f07007988 */ /* 0x000fe2000800040b */
[-C--:B------:R-:W-:Y:S01]  /*5760*/  IMAD R126, R250, R4.reuse, RZ ;  /* 0x00000004fa7e7224 */ /* 0x080fe200078e02ff */
[--C-:B------:R-:W-:Y:S01]  /*5770*/  IADD3.X R137, PT, PT, R129, UR21, R3.reuse, P4, P5 ;  /* 0x0000001581897c10 */ /* 0x100fe2000a7ea403 */
[----:B------:R-:W-:Y:S01]  /*5780*/  IMAD.HI R127, R127, 0x2, RZ ;  /* 0x000000027f7f7827 */ /* 0x000fe200078e02ff */
[----:B------:R0:W-:Y:S01]  /*5790*/  STS.U16 [R7+UR11+0x8e80], R160 ;  /* 0x008e80a007007988 */ /* 0x0001e2000800040b */
[----:B------:R-:W-:Y:S02]  /*57a0*/  IADD3 R140, P4, P5, R140, UR20, R220 ;  /* 0x000000148c8c7c10 */ /* 0x000fe4000fd9e0dc */
[----:B------:R-:W-:Y:S01]  /*57b0*/  IMAD.SHL.U32 R144, R125, 0x2, RZ ;  /* 0x000000027d907824 */ /* 0x000fe200078e00ff */
[----:B------:R-:W-:Y:S01]  /*57c0*/  STS.U16 [R8+UR11+0x8300], R28 ;  /* 0x0083001c08007988 */ /* 0x000fe2000800040b */
[----:B------:R-:W-:Y:S01]  /*57d0*/  IMAD R123, R247, R4, RZ ;  /* 0x00000004f77b7224 */ /* 0x000fe200078e02ff */
[----:B------:R-:W-:Y:S01]  /*57e0*/  IADD3.X R135, PT, PT, R135, UR21, R3, P2, P3 ;  /* 0x0000001587877c10 */ /* 0x000fe200097e6403 */
[----:B------:R-:W-:Y:S01]  /*57f0*/  IMAD.HI R128, R128, 0x2, RZ ;  /* 0x0000000280807827 */ /* 0x000fe200078e02ff */
[----:B------:R-:W-:Y:S01]  /*5800*/  STS.U16 [R8+UR11+0x8700], R29 ;  /* 0x0087001d08007988 */ /* 0x000fe2000800040b */
[----:B0-----:R-:W-:-:S02]  /*5810*/  LOP3.LUT R7, R2, 0x70, RZ, 0x3c, !PT ;  /* 0x0000007002077812 */ /* 0x001fc400078e3cff */
[----:B------:R-:W-:Y:S01]  /*5820*/  IMAD.SHL.U32 R142, R126, 0x2, RZ ;  /* 0x000000027e8e7824 */ /* 0x000fe200078e00ff */
[----:B------:R-:W-:Y:S01]  /*5830*/  STS.U16 [R8+UR11+0x8b00], R118 ;  /* 0x008b007608007988 */ /* 0x000fe2000800040b */
[--C-:B------:R-:W-:Y:S01]  /*5840*/  IADD3 R138, P2, P3, R138, UR20, R220.reuse ;  /* 0x000000148a8a7c10 */ /* 0x100fe2000fb5e0dc */
[----:B------:R-:W-:Y:S01]  /*5850*/  IMAD R124, R248, R4, RZ ;  /* 0x00000004f87c7224 */ /* 0x000fe200078e02ff */
[--C-:B------:R-:W-:Y:S01]  /*5860*/  IADD3.X R141, PT, PT, R127, UR21, R3.reuse, P4, P5 ;  /* 0x000000157f8d7c10 */ /* 0x100fe2000a7ea403 */
[----:B------:R-:W-:Y:S01]  /*5870*/  STS.U16 [R8+UR11+0x8f00], R119 ;  /* 0x008f007708007988 */ /* 0x000fe2000800040b */
[----:B------:R-:W-:Y:S01]  /*5880*/  IMAD.HI R125, R125, 0x2, RZ ;  /* 0x000000027d7d7827 */ /* 0x000fe200078e02ff */
[----:B------:R-:W-:Y:S02]  /*5890*/  IADD3 R144, P4, P5, R144, UR20, R220 ;  /* 0x0000001490907c10 */ /* 0x000fe4000fd9e0dc */
[----:B------:R-:W-:Y:S01]  /*58a0*/  STS.U16 [R7+UR11+0x8380], R120 ;  /* 0x0083807807007988 */ /* 0x000fe2000800040b */
[----:B------:R-:W-:Y:S01]  /*58b0*/  IMAD.SHL.U32 R148, R123, 0x2, RZ ;  /* 0x000000027b947824 */ /* 0x000fe200078e00ff */
[----:B------:R-:W-:-:S02]  /*58c0*/  IADD3.X R139, PT, PT, R128, UR21, R3, P2, P3 ;  /* 0x00000015808b7c10 */ /* 0x000fc400097e6403 */
[----:B------:R0:W-:Y:S01]  /*58d0*/  STS.U16 [R7+UR11+0x8780], R121 ;  /* 0x0087807907007988 */ /* 0x0001e2000800040b */
[----:B------:R-:W-:Y:S01]  /*58e0*/  IMAD.HI R126, R126, 0x2, RZ ;  /* 0x000000027e7e7827 */ /* 0x000fe200078e02ff */
[--C-:B------:R-:W-:Y:S02]  /*58f0*/  IADD3 R142, P2, P3, R142, UR20, R220.reuse ;  /* 0x000000148e8e7c10 */ /* 0x100fe4000fb5e0dc */
[--C-:B------:R-:W-:Y:S01]  /*5900*/  IADD3.X R145, PT, PT, R125, UR21, R3.reuse, P4, P5 ;  /* 0x000000157d917c10 */ /* 0x100fe2000a7ea403 */
[----:B------:R-:W-:Y:S01]  /*5910*/  IMAD.SHL.U32 R146, R124, 0x2, RZ ;  /* 0x000000027c927824 */ /* 0x000fe200078e00ff */
[----:B------:R-:W-:Y:S01]  /*5920*/  IADD3 R148, P4, P5, R148, UR20, R220 ;  /* 0x0000001494947c10 */ /* 0x000fe2000fd9e0dc */
[-C--:B------:R-:W-:Y:S02]  /*5930*/  IMAD R122, R246, R4.reuse, RZ ;  /* 0x00000004f67a7224 */ /* 0x080fe400078e02ff */
[----:B0-----:R-:W-:Y:S02]  /*5940*/  IMAD R121, R245, R4, RZ ;  /* 0x00000004f5797224 */ /* 0x001fe400078e02ff */
[----:B------:R-:W-:Y:S01]  /*5950*/  IMAD.HI R123, R123, 0x2, RZ ;  /* 0x000000027b7b7827 */ /* 0x000fe200078e02ff */
[----:B------:R-:W-:-:S03]  /*5960*/  IADD3.X R143, PT, PT, R126, UR21, R3, P2, P3 ;  /* 0x000000157e8f7c10 */ /* 0x000fc600097e6403 */
[----:B------:R-:W-:Y:S02]  /*5970*/  IMAD.SHL.U32 R152, R121, 0x2, RZ ;  /* 0x0000000279987824 */ /* 0x000fe400078e00ff */
[-C--:B------:R-:W-:Y:S01]  /*5980*/  IMAD R119, R243, R4.reuse, RZ ;  /* 0x00000004f3777224 */ /* 0x080fe200078e02ff */
[--C-:B------:R-:W-:Y:S01]  /*5990*/  IADD3 R146, P2, P3, R146, UR20, R220.reuse ;  /* 0x0000001492927c10 */ /* 0x100fe2000fb5e0dc */
[----:B------:R-:W-:Y:S01]  /*59a0*/  IMAD.HI R124, R124, 0x2, RZ ;  /* 0x000000027c7c7827 */ /* 0x000fe200078e02ff */
[----:B------:R0:W-:Y:S01]  /*59b0*/  STS.U16 [R7+UR11+0x8b80], R156 ;  /* 0x008b809c07007988 */ /* 0x0001e2000800040b */
[----:B------:R-:W-:Y:S02]  /*59c0*/  IADD3.X R149, PT, PT, R123, UR21, R3, P4, P5 ;  /* 0x000000157b957c10 */ /* 0x000fe4000a7ea403 */
[----:B------:R-:W-:Y:S01]  /*59d0*/  IMAD.SHL.U32 R150, R122, 0x2, RZ ;  /* 0x000000027a967824 */ /* 0x000fe200078e00ff */
[----:B------:R-:W-:Y:S01]  /*59e0*/  IADD3 R152, P4, P5, R152, UR20, R220 ;  /* 0x0000001498987c10 */ /* 0x000fe2000fd9e0dc */
[----:B------:R-:W-:-:S02]  /*59f0*/  IMAD R120, R244, R4, RZ ;  /* 0x00000004f4787224 */ /* 0x000fc400078e02ff */
[----:B------:R-:W-:Y:S01]  /*5a00*/  IMAD.HI R121, R121, 0x2, RZ ;  /* 0x0000000279797827 */ /* 0x000fe200078e02ff */
[----:B------:R-:W-:-:S03]  /*5a10*/  IADD3.X R147, PT, PT, R124, UR21, R3, P2, P3 ;  /* 0x000000157c937c10 */ /* 0x000fc600097e6403 */
[----:B0-----:R-:W-:Y:S02]  /*5a20*/  IMAD.SHL.U32 R156, R119, 0x2, RZ ;  /* 0x00000002779c7824 */ /* 0x001fe400078e00ff */
[----:B------:R-:W-:Y:S01]  /*5a30*/  IMAD R29, R241, R4, RZ ;  /* 0x00000004f11d7224 */ /* 0x000fe200078e02ff */
[----:B------:R-:W-:Y:S01]  /*5a40*/  IADD3 R150, P2, P3, R150, UR20, R220 ;  /* 0x0000001496967c10 */ /* 0x000fe2000fb5e0dc */
[----:B------:R-:W-:Y:S01]  /*5a50*/  IMAD.HI R122, R122, 0x2, RZ ;  /* 0x000000027a7a7827 */ /* 0x000fe200078e02ff */
[----:B------:R-:W-:-:S03]  /*5a60*/  IADD3.X R153, PT, PT, R121, UR21, R3, P4, P5 ;  /* 0x0000001579997c10 */ /* 0x000fc6000a7ea403 */
[----:B------:R-:W-:Y:S01]  /*5a70*/  IMAD.SHL.U32 R154, R120, 0x2, RZ ;  /* 0x00000002789a7824 */ /* 0x000fe200078e00ff */
[----:B------:R-:W-:Y:S01]  /*5a80*/  IADD3 R156, P4, P5, R156, UR20, R220 ;  /* 0x000000149c9c7c10 */ /* 0x000fe2000fd9e0dc */
[----:B------:R-:W-:Y:S02]  /*5a90*/  IMAD R118, R242, R4, RZ ;  /* 0x00000004f2767224 */ /* 0x000fe400078e02ff */
[----:B------:R-:W-:Y:S01]  /*5aa0*/  IMAD.HI R119, R119, 0x2, RZ ;  /* 0x0000000277777827 */ /* 0x000fe200078e02ff */
[----:B------:R-:W-:-:S03]  /*5ab0*/  IADD3.X R151, PT, PT, R122, UR21, R3, P2, P3 ;  /* 0x000000157a977c10 */ /* 0x000fc600097e6403 */
[----:B------:R-:W-:Y:S02]  /*5ac0*/  IMAD.SHL.U32 R160, R29, 0x2, RZ ;  /* 0x000000021da07824 */ /* 0x000fe400078e00ff */
[----:B------:R-:W-:Y:S01]  /*5ad0*/  IMAD R28, R239, R4, RZ ;  /* 0x00000004ef1c7224 */ /* 0x000fe200078e02ff */
[----:B------:R0:W-:Y:S01]  /*5ae0*/  STS.U16 [R7+UR11+0x8f80], R157 ;  /* 0x008f809d07007988 */ /* 0x0001e2000800040b */
[----:B------:R-:W-:Y:S01]  /*5af0*/  IMAD.HI R120, R120, 0x2, RZ ;  /* 0x0000000278787827 */ /* 0x000fe200078e02ff */
[----:B------:R-:W-:Y:S01]  /*5b00*/  IADD3 R154, P2, P3, R154, UR20, R220 ;  /* 0x000000149a9a7c10 */ /* 0x000fe2000fb5e0dc */
[----:B-1----:R1:W-:Y:S06]  /*5b10*/  MEMBAR.ALL.CTA ;  /* 0x0000000000007992 */ /* 0x0023ec0000008000 */
[----:B-1----:R-:W1:Y:S01]  /*5b20*/  FENCE.VIEW.ASYNC.S ;  /* 0x00000000000073c6 */ /* 0x002e620000000000 */
[----:B------:R-:W-:-:S02]  /*5b30*/  IMAD.SHL.U32 R158, R118, 0x2, RZ ;  /* 0x00000002769e7824 */ /* 0x000fc400078e00ff */
[-C--:B------:R-:W-:Y:S02]  /*5b40*/  IMAD R13, R240, R4.reuse, RZ ;  /* 0x00000004f00d7224 */ /* 0x080fe400078e02ff */
[----:B------:R-:W-:Y:S01]  /*5b50*/  IMAD.HI R29, R29, 0x2, RZ ;  /* 0x000000021d1d7827 */ /* 0x000fe200078e02ff */
[--C-:B0-----:R-:W-:Y:S02]  /*5b60*/  IADD3.X R157, PT, PT, R119, UR21, R3.reuse, P4, P5 ;  /* 0x00000015779d7c10 */ /* 0x101fe4000a7ea403 */
[--C-:B------:R-:W-:Y:S01]  /*5b70*/  IADD3 R160, P4, P5, R160, UR20, R220.reuse ;  /* 0x00000014a0a07c10 */ /* 0x100fe2000fd9e0dc */
[----:B------:R-:W-:Y:S01]  /*5b80*/  IMAD.SHL.U32 R164, R28, 0x2, RZ ;  /* 0x000000021ca47824 */ /* 0x000fe200078e00ff */
[--C-:B------:R-:W-:Y:S01]  /*5b90*/  IADD3.X R155, PT, PT, R120, UR21, R3.reuse, P2, P3 ;  /* 0x00000015789b7c10 */ /* 0x100fe200097e6403 */
        /* <DEDUP_REMOVED lines=96> */
[----:B------:R-:W-:Y:S01]  /*61a0*/  IMAD.HI R10, R10, 0x2, RZ ;  /* 0x000000020a0a7827 */ /* 0x000fe200078e02ff */
[----:B------:R-:W-:-:S03]  /*61b0*/  IADD3.X R195, PT, PT, R7, UR21, R3, P3, P2 ;  /* 0x0000001507c37c10 */ /* 0x000fc60009fe4403 */
[-C--:B------:R-:W-:Y:S02]  /*61c0*/  IMAD R13, R202, R4.reuse, RZ ;  /* 0x00000004ca0d7224 */ /* 0x080fe400078e02ff */
[----:B------:R-:W-:Y:S02]  /*61d0*/  IMAD.SHL.U32 R204, R12, 0x2, RZ ;  /* 0x000000020ccc7824 */ /* 0x000fe400078e00ff */
[----:B------:R-:W-:Y:S01]  /*61e0*/  IMAD R11, R203, R4, RZ ;  /* 0x00000004cb0b7224 */ /* 0x000fe200078e02ff */
[----:B------:R-:W-:Y:S01]  /*61f0*/  IADD3 R198, P3, P2, R198, UR20, R220 ;  /* 0x00000014c6c67c10 */ /* 0x000fe2000fa7e0dc */
[----:B------:R-:W-:-:S04]  /*6200*/  IMAD.HI R14, R14, 0x2, RZ ;  /* 0x000000020e0e7827 */ /* 0x000fc800078e02ff */
[----:B------:R-:W-:Y:S02]  /*6210*/  IMAD.SHL.U32 R202, R13, 0x2, RZ ;  /* 0x000000020dca7824 */ /* 0x000fe400078e00ff */
[----:B------:R-:W-:Y:S01]  /*6220*/  IMAD R8, R201, R4, RZ ;  /* 0x00000004c9087224 */ /* 0x000fe200078e02ff */
[----:B------:R-:W-:Y:S01]  /*6230*/  IADD3.X R201, PT, PT, R10, UR21, R3, P4, P5 ;  /* 0x000000150ac97c10 */ /* 0x000fe2000a7ea403 */
[----:B------:R-:W-:Y:S01]  /*6240*/  IMAD.HI R12, R12, 0x2, RZ ;  /* 0x000000020c0c7827 */ /* 0x000fe200078e02ff */
[----:B------:R-:W-:-:S03]  /*6250*/  IADD3 R204, P4, P5, R204, UR20, R220 ;  /* 0x00000014cccc7c10 */ /* 0x000fc6000fd9e0dc */
[-C--:B------:R-:W-:Y:S02]  /*6260*/  IMAD R9, R206, R4.reuse, RZ ;  /* 0x00000004ce097224 */ /* 0x080fe400078e02ff */
[----:B------:R-:W-:Y:S02]  /*6270*/  IMAD.SHL.U32 R208, R11, 0x2, RZ ;  /* 0x000000020bd07824 */ /* 0x000fe400078e00ff */
[----:B------:R-:W-:Y:S01]  /*6280*/  IMAD R7, R199, R4, RZ ;  /* 0x00000004c7077224 */ /* 0x000fe200078e02ff */
[----:B------:R-:W-:Y:S01]  /*6290*/  IADD3.X R199, PT, PT, R14, UR21, R3, P3, P2 ;  /* 0x000000150ec77c10 */ /* 0x000fe20009fe4403 */
[----:B------:R-:W-:Y:S01]  /*62a0*/  IMAD.HI R13, R13, 0x2, RZ ;  /* 0x000000020d0d7827 */ /* 0x000fe200078e02ff */
[----:B------:R-:W-:-:S03]  /*62b0*/  IADD3 R202, P3, P2, R202, UR20, R220 ;  /* 0x00000014caca7c10 */ /* 0x000fc6000fa7e0dc */
[----:B------:R-:W-:Y:S02]  /*62c0*/  IMAD.SHL.U32 R206, R9, 0x2, RZ ;  /* 0x0000000209ce7824 */ /* 0x000fe400078e00ff */
[----:B------:R-:W-:Y:S01]  /*62d0*/  IMAD R10, R205, R4, RZ ;  /* 0x00000004cd0a7224 */ /* 0x000fe200078e02ff */
[----:B------:R-:W-:Y:S01]  /*62e0*/  IADD3.X R205, PT, PT, R12, UR21, R3, P4, P5 ;  /* 0x000000150ccd7c10 */ /* 0x000fe2000a7ea403 */
[----:B------:R-:W-:Y:S01]  /*62f0*/  IMAD.HI R11, R11, 0x2, RZ ;  /* 0x000000020b0b7827 */ /* 0x000fe200078e02ff */
[----:B------:R-:W-:-:S03]  /*6300*/  IADD3 R208, P4, P5, R208, UR20, R220 ;  /* 0x00000014d0d07c10 */ /* 0x000fc6000fd9e0dc */
[----:B------:R-:W-:Y:S01]  /*6310*/  IMAD.SHL.U32 R212, R7, 0x2, RZ ;  /* 0x0000000207d47824 */ /* 0x000fe200078e00ff */
[--C-:B------:R-:W-:Y:S01]  /*6320*/  IADD3.X R203, PT, PT, R13, UR21, R3.reuse, P3, P2 ;  /* 0x000000150dcb7c10 */ /* 0x100fe20009fe4403 */
[----:B------:R-:W-:Y:S01]  /*6330*/  IMAD.HI R9, R9, 0x2, RZ ;  /* 0x0000000209097827 */ /* 0x000fe200078e02ff */
[--C-:B------:R-:W-:Y:S02]  /*6340*/  IADD3 R206, P3, P2, R206, UR20, R220.reuse ;  /* 0x00000014cece7c10 */ /* 0x100fe4000fa7e0dc */
[--C-:B------:R-:W-:Y:S01]  /*6350*/  IADD3.X R209, PT, PT, R11, UR21, R3.reuse, P4, P5 ;  /* 0x000000150bd17c10 */ /* 0x100fe2000a7ea403 */
[----:B------:R-:W-:Y:S01]  /*6360*/  IMAD.SHL.U32 R210, R8, 0x2, RZ ;  /* 0x0000000208d27824 */ /* 0x000fe200078e00ff */
[--C-:B------:R-:W-:Y:S01]  /*6370*/  IADD3 R212, P4, P5, R212, UR20, R220.reuse ;  /* 0x00000014d4d47c10 */ /* 0x100fe2000fd9e0dc */
[----:B------:R-:W-:Y:S01]  /*6380*/  IMAD.HI R7, R7, 0x2, RZ ;  /* 0x0000000207077827 */ /* 0x000fe200078e02ff */
[--C-:B------:R-:W-:Y:S02]  /*6390*/  IADD3.X R207, PT, PT, R9, UR21, R3.reuse, P3, P2 ;  /* 0x0000001509cf7c10 */ /* 0x100fe40009fe4403 */
[----:B------:R-:W-:Y:S01]  /*63a0*/  IADD3 R210, P3, P2, R210, UR20, R220 ;  /* 0x00000014d2d27c10 */ /* 0x000fe2000fa7e0dc */
[----:B------:R-:W-:Y:S01]  /*63b0*/  IMAD.HI R8, R8, 0x2, RZ ;  /* 0x0000000208087827 */ /* 0x000fe200078e02ff */
[----:B------:R-:W-:-:S03]  /*63c0*/  IADD3.X R213, PT, PT, R7, UR21, R3, P4, P5 ;  /* 0x0000001507d57c10 */ /* 0x000fc6000a7ea403 */
[----:B------:R-:W-:Y:S02]  /*63d0*/  IMAD.SHL.U32 R214, R10, 0x2, RZ ;  /* 0x000000020ad67824 */ /* 0x000fe400078e00ff */
[-C--:B------:R-:W-:Y:S02]  /*63e0*/  IMAD R7, R219, R4.reuse, RZ ;  /* 0x00000004db077224 */ /* 0x080fe400078e02ff */
[-C--:B------:R-:W-:Y:S01]  /*63f0*/  IMAD R9, R211, R4.reuse, RZ ;  /* 0x00000004d3097224 */ /* 0x080fe200078e02ff */
[----:B------:R-:W-:Y:S01]  /*6400*/  IADD3.X R211, PT, PT, R8, UR21, R3, P3, P2 ;  /* 0x0000001508d37c10 */ /* 0x000fe20009fe4403 */
[----:B------:R-:W-:Y:S01]  /*6410*/  IMAD.HI R10, R10, 0x2, RZ ;  /* 0x000000020a0a7827 */ /* 0x000fe200078e02ff */
[----:B-1----:R-:W-:Y:S01]  /*6420*/  BAR.SYNC.DEFER_BLOCKING 0x0 ;  /* 0x0000000000007b1d */ /* 0x002fe20000010000 */
[----:B------:R-:W-:Y:S02]  /*6430*/  IADD3 R214, P3, P2, R214, UR20, R220 ;  /* 0x00000014d6d67c10 */ /* 0x000fe4000fa7e0dc */
[----:B------:R-:W-:-:S02]  /*6440*/  IMAD R8, R218, R4, RZ ;  /* 0x00000004da087224 */ /* 0x000fc400078e02ff */
[C---:B------:R-:W-:Y:S01]  /*6450*/  IMAD.SHL.U32 R218, R7.reuse, 0x2, RZ ;  /* 0x0000000207da7824 */ /* 0x040fe200078e00ff */
[----:B------:R-:W-:Y:S01]  /*6460*/  IADD3.X R215, PT, PT, R10, UR21, R3, P3, P2 ;  /* 0x000000150ad77c10 */ /* 0x000fe20009fe4403 */
[----:B------:R-:W-:-:S03]  /*6470*/  IMAD.HI R7, R7, 0x2, RZ ;  /* 0x0000000207077827 */ /* 0x000fc600078e02ff */
[----:B------:R-:W-:Y:S01]  /*6480*/  IADD3 R218, P3, P2, R218, UR20, R220 ;  /* 0x00000014dada7c10 */ /* 0x000fe2000fa7e0dc */
[----:B------:R-:W-:-:S03]  /*6490*/  IMAD.SHL.U32 R216, R9, 0x2, RZ ;  /* 0x0000000209d87824 */ /* 0x000fc600078e00ff */
[----:B------:R-:W-:Y:S02]  /*64a0*/  IADD3.X R219, PT, PT, R7, UR21, R3, P3, P2 ;  /* 0x0000001507db7c10 */ /* 0x000fe40009fe4403 */
[----:B------:R-:W-:Y:S01]  /*64b0*/  ISETP.LT.OR P2, PT, R232, 0x80, P0 ;  /* 0x00000080e800780c */ /* 0x000fe20000741670 */
[----:B------:R-:W-:Y:S01]  /*64c0*/  IMAD.HI R9, R9, 0x2, RZ ;  /* 0x0000000209097827 */ /* 0x000fe200078e02ff */
[----:B------:R-:W-:-:S03]  /*64d0*/  IADD3 R216, P4, P5, R216, UR20, R220 ;  /* 0x00000014d8d87c10 */ /* 0x000fc6000fd9e0dc */
[C---:B------:R-:W-:Y:S01]  /*64e0*/  IMAD.SHL.U32 R221, R8.reuse, 0x2, RZ ;  /* 0x0000000208dd7824 */ /* 0x040fe200078e00ff */
[----:B------:R-:W-:Y:S01]  /*64f0*/  IADD3.X R217, PT, PT, R9, UR21, R3, P4, P5 ;  /* 0x0000001509d97c10 */ /* 0x000fe2000a7ea403 */
[----:B------:R-:W-:-:S03]  /*6500*/  IMAD.HI R8, R8, 0x2, RZ ;  /* 0x0000000208087827 */ /* 0x000fc600078e02ff */
[----:B------:R-:W-:Y:S01]  /*6510*/  IADD3 R220, P4, P5, R221, UR20, R220 ;  /* 0x00000014dddc7c10 */ /* 0x000fe2000fd9e0dc */
[----:B------:R-:W-:Y:S02]  /*6520*/  UIADD3 UR13, UPT, UPT, UR11, 0x4000, URZ ;  /* 0x000040000b0d7890 */ /* 0x000fe4000fffe0ff */
[----:B------:R-:W-:Y:S01]  /*6530*/  UIADD3 UR18, UPT, UPT, UR11, 0xa000, URZ ;  /* 0x0000a0000b127890 */ /* 0x000fe2000fffe0ff */
[----:B------:R-:W-:Y:S01]  /*6540*/  IADD3.X R221, PT, PT, R8, UR21, R3, P4, P5 ;  /* 0x0000001508dd7c10 */ /* 0x000fe2000a7ea403 */
[----:B------:R-:W-:Y:S01]  /*6550*/  UMOV UR4, URZ ;  /* 0x000000ff00047c82 */ /* 0x000fe20008000000 */
[----:B------:R-:W-:Y:S01]  /*6560*/  UMOV UR5, URZ ;  /* 0x000000ff00057c82 */ /* 0x000fe20008000000 */
[----:B------:R-:W-:Y:S08]  /*6570*/  @P2 BRA `(.L_x_6) ;  /* 0x0000000000d82947 */ /* 0x000ff00003800000 */
[----:B------:R-:W-:Y:S02]  /*6580*/  USHF.R.U32.HI UR14, URZ, 0x4, UR11 ;  /* 0x00000004ff0e7899 */ /* 0x000fe4000801160b */
[----:B------:R-:W-:Y:S02]  /*6590*/  UIADD3 UR7, UPT, UPT, UR11, 0x8000, URZ ;  /* 0x000080000b077890 */ /* 0x000fe4000fffe0ff */
[----:B------:R-:W-:Y:S02]  /*65a0*/  USGXT.U32 UR14, UR14, 0xe ;  /* 0x0000000e0e0e789a */ /* 0x000fe40008000000 */
[----:B------:R-:W-:Y:S02]  /*65b0*/  USHF.R.U32.HI UR7, URZ, 0x4, UR7 ;  /* 0x00000004ff077899 */ /* 0x000fe40008011607 */
[----:B------:R-:W-:Y:S02]  /*65c0*/  UIADD3 UR34, UP1, UPT, UR14, 0x80, URZ ;  /* 0x000000800e227890 */ /* 0x000fe4000ff3e0ff */
[----:B------:R-:W-:Y:S01]  /*65d0*/  USGXT.U32 UR16, UR7, 0xe ;  /* 0x0000000e0710789a */ /* 0x000fe20008000000 */
[----:B------:R-:W-:Y:S01]  /*65e0*/  UMOV UR6, URZ ;  /* 0x000000ff00067c82 */ /* 0x000fe20008000000 */
[----:B------:R-:W-:Y:S01]  /*65f0*/  UMOV UR8, URZ ;  /* 0x000000ff00087c82 */ /* 0x000fe20008000000 */
[----:B------:R-:W-:-:S02]  /*6600*/  UIADD3.X UR35, UPT, UPT, UR6, 0x40004040, URZ, UP1, !UPT ;  /* 0x4000404006237890 */ /* 0x000fc40008ffe4ff */
[----:B------:R-:W-:Y:S02]  /*6610*/  UIADD3 UR42, UP1, UPT, UR16, 0x2, URZ ;  /* 0x00000002102a7890 */ /* 0x000fe4000ff3e0ff */
[----:B------:R-:W-:Y:S02]  /*6620*/  UIADD3.64 UR44, UPT, UPT, UR34, 0x80, URZ ;  /* 0x00000080222c7897 */ /* 0x000fe4000fffe0ff */
[----:B------:R-:W-:Y:S02]  /*6630*/  UIADD3.X UR43, UPT, UPT, UR8, 0x40004040, URZ, UP1, !UPT ;  /* 0x40004040082b7890 */ /* 0x000fe40008ffe4ff */
[----:B------:R-:W-:Y:S02]  /*6640*/  UIADD3.64 UR48, UPT, UPT, UR34, 0x100, URZ ;  /* 0x0000010022307897 */ /* 0x000fe4000fffe0ff */
[----:B------:R-:W-:Y:S02]  /*6650*/  UIADD3.64 UR46, UPT, UPT, UR42, 0x2, URZ ;  /* 0x000000022a2e7897 */ /* 0x000fe4000fffe0ff */
[----:B------:R-:W-:-:S02]  /*6660*/  UIADD3.64 UR50, UPT, UPT, UR42, 0x4, URZ ;  /* 0x000000042a327897 */ /* 0x000fc4000fffe0ff */
[----:B------:R-:W-:Y:S02]  /*6670*/  UIADD3.64 UR52, UPT, UPT, UR34, 0x180, URZ ;  /* 0x0000018022347897 */ /* 0x000fe4000fffe0ff */
[----:B------:R-:W-:Y:S02]  /*6680*/  UIADD3.64 UR54, UPT, UPT, UR42, 0xfe, URZ ;  /* 0x000000fe2a367897 */ /* 0x000fe4000fffe0ff */
[----:B------:R-:W-:Y:S02]  /*6690*/  UIADD3.64 UR56, UPT, UPT, UR34, 0x200, URZ ;  /* 0x0000020022387897 */ /* 0x000fe4000fffe0ff */
[----:B------:R-:W-:Y:S02]  /*66a0*/  UIADD3.64 UR58, UPT, UPT, UR42, 0x100, URZ ;  /* 0x000001002a3a7897 */ /* 0x000fe4000fffe0ff */
[----:B------:R-:W-:Y:S02]  /*66b0*/  UIADD3.64 UR60, UPT, UPT, UR34, 0x280, URZ ;  /* 0x00000280223c7897 */ /* 0x000fe4000fffe0ff */
[----:B------:R-:W-:Y:S01]  /*66c0*/  UIADD3.64 UR62, UPT, UPT, UR42, 0x102, URZ ;  /* 0x000001022a3e7897 */ /* 0x000fe2000fffe0ff */
[----:B------:R-:W-:Y:S01]  /*66d0*/  UMOV UR28, 0x0 ;  /* 0x00000000001c7882 */ /* 0x000fe20000000000 */
[----:B------:R-:W-:Y:S01]  /*66e0*/  UMOV UR29, 0x4088490 ;  /* 0x04088490001d7882 */ /* 0x000fe20000000000 */
[----:B------:R-:W-:Y:S01]  /*66f0*/  UIADD3.64 UR64, UPT, UPT, UR34, 0x300, URZ ;  /* 0x0000030022407897 */ /* 0x000fe2000fffe0ff */
[----:B------:R-:W-:Y:S01]  /*6700*/  UMOV UR15, 0x40004040 ;  /* 0x40004040000f7882 */ /* 0x000fe20000000000 */
[----:B------:R-:W-:Y:S01]  /*6710*/  UIADD3.64 UR66, UPT, UPT, UR42, 0x104, URZ ;  /* 0x000001042a427897 */ /* 0x000fe2000fffe0ff */
[----:B------:R-:W-:Y:S01]  /*6720*/  UMOV UR17, 0x40004040 ;  /* 0x4000404000117882 */ /* 0x000fe20000000000 */
[----:B------:R-:W-:Y:S01]  /*6730*/  UMOV UR26, 0x0 ;  /* 0x00000000001a7882 */ /* 0x000fe20000000000 */
[----:B------:R-:W-:Y:S01]  /*6740*/  UMOV UR27, 0x4088490 ;  /* 0x04088490001b7882 */ /* 0x000fe20000000000 */
[----:B------:R-:W-:Y:S01]  /*6750*/  UMOV UR22, 0x0 ;  /* 0x0000000000167882 */ /* 0x000fe20000000000 */
[----:B------:R-:W-:Y:S01]  /*6760*/  UMOV UR23, 0x4088490 ;  /* 0x0408849000177882 */ /* 0x000fe20000000000 */
[----:B------:R0:W-:Y:S01]  /*6770*/  UTCHMMA gdesc[UR14], gdesc[UR16], tmem[UR9], tmem[UR28], idesc[UR29], !UPT ;  /* 0x00ff1c100e0075ea */ /* 0x0001e2000f800009 */
[----:B------:R-:W-:Y:S01]  /*6780*/  UMOV UR32, 0x0 ;  /* 0x0000000000207882 */ /* 0x000fe20000000000 */
[----:B------:R-:W-:Y:S01]  /*6790*/  UMOV UR33, 0x4088490 ;  /* 0x0408849000217882 */ /* 0x000fe20000000000 */
[----:B------:R0:W-:Y:S01]  /*67a0*/  UTCHMMA gdesc[UR34], gdesc[UR42], tmem[UR9], tmem[UR26], idesc[UR27], UPT ;  /* 0x00ff1a2a220075ea */ /* 0x0001e2000b800009 */
        /* <DEDUP_REMOVED lines=8> */
[----:B------:R-:W-:Y:S01]  /*6830*/  UMOV UR6, UR12 ;  /* 0x0000000c00067c82 */ /* 0x000fe20008000000 */
[----:B------:R-:W-:Y:S01]  /*6840*/  UMOV UR7, URZ ;  /* 0x000000ff00077c82 */ /* 0x000fe20008000000 */
[----:B------:R0:W-:Y:S01]  /*6850*/  UTCHMMA gdesc[UR52], gdesc[UR54], tmem[UR9], tmem[UR30], idesc[UR31], UPT ;  /* 0x00ff1e36340075ea */ /* 0x0001e2000b800009 */
[----:B------:R-:W-:Y:S01]  /*6860*/  UMOV UR40, 0x0 ;  /* 0x0000000000287882 */ /* 0x000fe20000000000 */
[----:B------:R-:W-:Y:S01]  /*6870*/  UMOV UR41, 0x4088490 ;  /* 0x0408849000297882 */ /* 0x000fe20000000000 */
[----:B------:R0:W-:Y:S01]  /*6880*/  UTCHMMA gdesc[UR56], gdesc[UR58], tmem[UR9], tmem[UR38], idesc[UR39], UPT ;  /* 0x00ff263a380075ea */ /* 0x0001e2000b800009 */
[----:B------:R-:W-:Y:S01]  /*6890*/  UMOV UR6, UR6 ;  /* 0x0000000600067c82 */ /* 0x000fe20008000000 */
[----:B------:R0:W-:Y:S01]  /*68a0*/  UTCHMMA gdesc[UR60], gdesc[UR62], tmem[UR9], tmem[UR36], idesc[UR37], UPT ;  /* 0x00ff243e3c0075ea */ /* 0x0001e2000b800009 */
[----:B------:R0:W-:Y:S01]  /*68b0*/  UTCHMMA gdesc[UR64], gdesc[UR66], tmem[UR9], tmem[UR40], idesc[UR41], UPT ;  /* 0x00ff2842400075ea */ /* 0x0001e2000b800009 */
[----:B------:R0:W-:Y:S01]  /*68c0*/  UTCBAR [UR6], URZ ;  /* 0x000000ff060073e9 */ /* 0x0001e200080000ff */
[----:B------:R-:W-:Y:S01]  /*68d0*/  NOP ;  /* 0x0000000000007918 */ /* 0x000fe20000000000 */
.L_x_6:
[----:B------:R-:W-:Y:S01]  /*68e0*/  SHF.R.S32.HI R3, RZ, 0x1f, R232 ;  /* 0x0000001fff037819 */ /* 0x000fe200000114e8 */
[----:B------:R-:W-:Y:S01]  /*68f0*/  USHF.R.U32.HI UR13, URZ, 0x4, UR13 ;  /* 0x00000004ff0d7899 */ /* 0x000fe2000801160d */
[----:B------:R-:W-:Y:S01]  /*6900*/  IADD3 R124, P2, PT, R227, UR20, RZ ;  /* 0x00000014e37c7c10 */ /* 0x000fe2000ff5e0ff */
[----:B0-----:R-:W-:Y:S01]  /*6910*/  USHF.R.U32.HI UR16, URZ, 0x4, UR18 ;  /* 0x00000004ff107899 */ /* 0x001fe20008011612 */
[----:B------:R-:W-:Y:S01]  /*6920*/  LEA.HI R3, R3, R232, RZ, 0x7 ;  /* 0x000000e803037211 */ /* 0x000fe200078f38ff */
[----:B------:R-:W-:Y:S01]  /*6930*/  USGXT.U32 UR14, UR13, 0xe ;  /* 0x0000000e0d0e789a */ /* 0x000fe20008000000 */
[----:B------:R-:W-:Y:S01]  /*6940*/  IADD3.X R125, PT, PT, R231, UR21, RZ, P2, !PT ;  /* 0x00000015e77d7c10 */ /* 0x000fe200097fe4ff */
[----:B------:R-:W-:Y:S01]  /*6950*/  USGXT.U32 UR16, UR16, 0xe ;  /* 0x0000000e1010789a */ /* 0x000fe20008000000 */
[----:B------:R-:W-:Y:S01]  /*6960*/  SHF.R.S32.HI R3, RZ, 0x7, R3 ;  /* 0x00000007ff037819 */ /* 0x000fe20000011403 */
[----:B------:R-:W-:Y:S01]  /*6970*/  UIADD3 UR22, UP1, UPT, UR14, 0x80, URZ ;  /* 0x000000800e167890 */ /* 0x000fe2000ff3e0ff */
[----:B------:R-:W-:Y:S01]  /*6980*/  IADD3 R118, P4, PT, R26, UR20, RZ ;  /* 0x000000141a767c10 */ /* 0x000fe2000ff9e0ff */
[----:B------:R-:W-:Y:S01]  /*6990*/  UIADD3 UR26, UP2, UPT, UR16, 0x2, URZ ;  /* 0x00000002101a7890 */ /* 0x000fe2000ff5e0ff */
[----:B------:R-:W-:Y:S01]  /*69a0*/  VIMNMX R7, PT, PT, R3, 0x1, !PT ;  /* 0x0000000103077848 */ /* 0x000fe20007fe0100 */
[----:B------:R-:W-:Y:S01]  /*69b0*/  UIADD3.X UR23, UPT, UPT, UR4, 0x40004040, URZ, UP1, !UPT ;  /* 0x4000404004177890 */ /* 0x000fe20008ffe4ff */
[----:B------:R-:W-:Y:S01]  /*69c0*/  IADD3 R120, P5, PT, R222, UR20, RZ ;  /* 0x00000014de787c10 */ /* 0x000fe2000ffbe0ff */
[----:B------:R-:W-:Y:S01]  /*69d0*/  UIADD3.X UR27, UPT, UPT, UR5, 0x40004040, URZ, UP2, !UPT ;  /* 0x40004040051b7890 */ /* 0x000fe200097fe4ff */
[----:B------:R-:W-:Y:S01]  /*69e0*/  IADD3.X R119, PT, PT, R223, UR21, RZ, P4, !PT ;  /* 0x00000015df777c10 */ /* 0x000fe2000a7fe4ff */
[----:B------:R-:W-:Y:S01]  /*69f0*/  VIADD R7, R7, 0xffffffff ;  /* 0xffffffff07077836 */ /* 0x000fe20000000000 */
[----:B------:R-:W-:Y:S01]  /*6a00*/  IADD3.X R121, PT, PT, R225, UR21, RZ, P5, !PT ;  /* 0x00000015e1797c10 */ /* 0x000fe2000affe4ff */
[----:B------:R-:W-:Y:S01]  /*6a10*/  UMOV UR4, URZ ;  /* 0x000000ff00047c82 */ /* 0x000fe20008000000 */
[----:B------:R-:W-:Y:S01]  /*6a20*/  IADD3 R122, P3, PT, R27, UR20, RZ ;  /* 0x000000141b7a7c10 */ /* 0x000fe2000ff7e0ff */
[----:B------:R-:W-:Y:S01]  /*6a30*/  IMAD.SHL.U32 R3, R5, 0x80, RZ ;  /* 0x0000008005037824 */ /* 0x000fe200078e00ff */
[----:B------:R-:W-:Y:S01]  /*6a40*/  ISETP.NE.U32.AND P2, PT, R7, RZ, PT ;  /* 0x000000ff0700720c */ /* 0x000fe20003f45070 */
[----:B------:R-:W-:Y:S01]  /*6a50*/  IMAD.SHL.U32 R4, R4, 0x80, RZ ;  /* 0x0000008004047824 */ /* 0x000fe200078e00ff */
[----:B------:R-:W-:-:S02]  /*6a60*/  IADD3 R126, P4, PT, R226, UR20, RZ ;  /* 0x00000014e27e7c10 */ /* 0x000fc4000ff9e0ff */
[----:B------:R-:W-:Y:S02]  /*6a70*/  IADD3 R128, P5, PT, R229, UR20, RZ ;  /* 0x00000014e5807c10 */ /* 0x000fe4000ffbe0ff */
[----:B------:R-:W-:Y:S02]  /*6a80*/  IADD3.X R123, PT, PT, R224, UR21, RZ, P3, !PT ;  /* 0x00000015e07b7c10 */ /* 0x000fe40009ffe4ff */
[----:B------:R-:W-:Y:S02]  /*6a90*/  IADD3.X R127, PT, PT, R230, UR21, RZ, P4, !PT ;  /* 0x00000015e67f7c10 */ /* 0x000fe4000a7fe4ff */
[----:B------:R-:W-:-:S03]  /*6aa0*/  IADD3.X R129, PT, PT, R228, UR21, RZ, P5, !PT ;  /* 0x00000015e4817c10 */ /* 0x000fc6000affe4ff */
[----:B------:R-:W-:Y:S05]  /*6ab0*/  @!P2 BRA `(.L_x_7) ;  /* 0x0000002c00c8a947 */ /* 0x000fea0003800000 */
[----:B------:R-:W-:Y:S01]  /*6ac0*/  VIADD R6, R6, 0xffffff80 ;  /* 0xffffff8006067836 */ /* 0x000fe20000000000 */
[----:B------:R-:W-:Y:S01]  /*6ad0*/  UIADD3.64 UR20, UPT, UPT, UR22, 0x80, URZ ;  /* 0x0000008016147897 */ /* 0x000fe2000fffe0ff */
[----:B------:R-:W-:Y:S01]  /*6ae0*/  IMAD.MOV.U32 R5, RZ, RZ, R7 ;  /* 0x000000ffff057224 */ /* 0x000fe200078e0007 */
[----:B------:R-:W-:Y:S02]  /*6af0*/  UIADD3.64 UR28, UPT, UPT, UR26, 0x2, URZ ;  /* 0x000000021a1c7897 */ /* 0x000fe4000fffe0ff */
[----:B------:R-:W-:Y:S01]  /*6b00*/  R2UR UR13, R6 ;  /* 0x00000000060d72ca */ /* 0x000fe200000e0000 */
        /* <DEDUP_REMOVED lines=8> */
[----:B------:R-:W-:-:S02]  /*6b90*/  UIADD3.64 UR46, UPT, UPT, UR22, 0x300, URZ ;  /* 0x00000300162e7897 */ /* 0x000fc4000fffe0ff */
[----:B------:R-:W-:Y:S01]  /*6ba0*/  UIADD3.64 UR48, UPT, UPT, UR26, 0x104, URZ ;  /* 0x000001041a307897 */ /* 0x000fe2000fffe0ff */
[----:B------:R-:W-:Y:S01]  /*6bb0*/  UMOV UR8, 0x1 ;  /* 0x0000000100087882 */ /* 0x000fe20000000000 */
[----:B------:R-:W-:-:S10]  /*6bc0*/  UMOV UR5, URZ ;  /* 0x000000ff00057c82 */ /* 0x000fd40008000000 */
.L_x_10:
[----:B------:R-:W-:Y:S01]  /*6bd0*/  USHF.L.U32 UR4, UR4, 0x1f, URZ ;  /* 0x0000001f04047899 */ /* 0x000fe200080006ff */
[----:B0-----:R-:W0:Y:S01]  /*6be0*/  S2R R7, SR_TID.X ;  /* 0x0000000000077919 */ /* 0x001e220000002100 */
[----:B------:R-:W-:-:S04]  /*6bf0*/  IMAD.WIDE R216, R4, 0x2, R216 ;  /* 0x0000000204d87825 */ /* 0x000fc800078e02d8 */
[----:B------:R-:W-:-:S04]  /*6c00*/  IMAD.U32 R6, RZ, RZ, UR4 ;  /* 0x00000004ff067e24 */ /* 0x000fc8000f8e00ff */
[----:B------:R-:W1:Y:S01]  /*6c10*/  SYNCS.PHASECHK.TRANS64.TRYWAIT P2, [UR12], R6 ;  /* 0x00000006ff0075a7 */ /* 0x000e62000804110c */
[----:B0-----:R-:W-:-:S04]  /*6c20*/  SHF.R.U32.HI R7, RZ, 0x6, R7 ;  /* 0x00000006ff077819 */ /* 0x001fc80000011607 */
[----:B------:R-:W-:-:S04]  /*6c30*/  SGXT.U32 R7, R7, 0x1 ;  /* 0x000000010707781a */ /* 0x000fc80000000000 */
[----:B------:R-:W-:Y:S01]  /*6c40*/  ISETP.GE.AND P5, PT, R7, UR13, PT ;  /* 0x0000000d07007c0c */ /* 0x000fe2000bfa6270 */
[----:B-1----:R-:W-:-:S12]  /*6c50*/  @!P2 BRA `(.L_x_8) ;  /* 0x000000380084a947 */ /* 0x002fd80003800000 */
.L_x_16:
[----:B------:R-:W-:Y:S01]  /*6c60*/  STL [R1+0x54], R251 ;  /* 0x000054fb01007387 */ /* 0x000fe20000100800 */
[----:B------:R-:W-:Y:S01]  /*6c70*/  PRMT R244, RZ, 0x7610, R244 ;  /* 0x00007610fff47816 */ /* 0x000fe200000000f4 */
[C---:B------:R-:W-:Y:S01]  /*6c80*/  IMAD.WIDE R94, R4.reuse, 0x2, R94 ;  /* 0x00000002045e7825 */ /* 0x040fe200078e025e */
[----:B------:R-:W-:Y:S01]  /*6c90*/  PRMT R228, RZ, 0x7610, R228 ;  /* 0x00007610ffe47816 */ /* 0x000fe200000000e4 */
[----:B------:R0:W-:Y:S01]  /*6ca0*/  STL [R1+0x50], R252 ;  /* 0x000050fc01007387 */ /* 0x0001e20000100800 */
[----:B------:R-:W-:Y:S01]  /*6cb0*/  PRMT R241, RZ, 0x7610, R241 ;  /* 0x00007610fff17816 */ /* 0x000fe200000000f1 */
[C---:B------:R-:W-:Y:S02]  /*6cc0*/  IMAD.WIDE R96, R4.reuse, 0x2, R96 ;  /* 0x0000000204607825 */ /* 0x040fe400078e0260 */
[----:B------:R-:W2:Y:S01]  /*6cd0*/  @!P5 LDG.E.U16 R244, desc[UR24][R94.64] ;  /* 0x000000185ef4d981 */ /* 0x000ea2000c1e1500 */
[----:B------:R-:W-:Y:S01]  /*6ce0*/  PRMT R227, RZ, 0x7610, R227 ;  /* 0x00007610ffe37816 */ /* 0x000fe200000000e3 */
[----:B------:R-:W-:-:S04]  /*6cf0*/  IMAD.WIDE R120, R4, 0x2, R120 ;  /* 0x0000000204787825 */ /* 0x000fc800078e0278 */
[C---:B------:R-:W-:Y:S01]  /*6d00*/  IMAD.WIDE R118, R4.reuse, 0x2, R118 ;  /* 0x0000000204767825 */ /* 0x040fe200078e0276 */
[----:B0-----:R-:W0:Y:S01]  /*6d10*/  S2R R252, SR_TID.X ;  /* 0x0000000000fc7919 */ /* 0x001e220000002100 */
[----:B------:R-:W-:Y:S02]  /*6d20*/  PRMT R237, RZ, 0x7610, R237 ;  /* 0x00007610ffed7816 */ /* 0x000fe400000000ed */
[C---:B------:R-:W-:Y:S01]  /*6d30*/  IMAD.WIDE R124, R4.reuse, 0x2, R124 ;  /* 0x00000002047c7825 */ /* 0x040fe200078e027c */
[----:B------:R-:W-:Y:S01]  /*6d40*/  PRMT R226, RZ, 0x7610, R226 ;  /* 0x00007610ffe27816 */ /* 0x000fe200000000e2 */
[----:B------:R-:W-:Y:S02]  /*6d50*/  STL [R1+0x10], R2 ;  /* 0x0000100201007387 */ /* 0x000fe40000100800 */
[C---:B------:R-:W-:Y:S01]  /*6d60*/  IMAD.WIDE R126, R4.reuse, 0x2, R126 ;  /* 0x00000002047e7825 */ /* 0x040fe200078e027e */
[----:B------:R-:W-:Y:S01]  /*6d70*/  PRMT R245, RZ, 0x7610, R245 ;  /* 0x00007610fff57816 */ /* 0x000fe200000000f5 */
[----:B------:R-:W-:Y:S02]  /*6d80*/  STL [R1+0xc], R5 ;  /* 0x00000c0501007387 */ /* 0x000fe40000100800 */
[----:B------:R-:W-:-:S04]  /*6d90*/  IMAD.WIDE R132, R4, 0x2, R132 ;  /* 0x0000000204847825 */ /* 0x000fc800078e0284 */
[----:B------:R-:W-:-:S04]  /*6da0*/  IMAD.WIDE R134, R4, 0x2, R134 ;  /* 0x0000000204867825 */ /* 0x000fc800078e0286 */
[----:B------:R-:W-:-:S04]  /*6db0*/  IMAD.WIDE R138, R4, 0x2, R138 ;  /* 0x00000002048a7825 */ /* 0x000fc800078e028a */
[----:B------:R-:W-:-:S04]  /*6dc0*/  IMAD.WIDE R146, R4, 0x2, R146 ;  /* 0x0000000204927825 */ /* 0x000fc800078e0292 */
[----:B------:R-:W-:-:S04]  /*6dd0*/  IMAD.WIDE R140, R4, 0x2, R140 ;  /* 0x00000002048c7825 */ /* 0x000fc800078e028c */
[C---:B------:R-:W-:Y:S01]  /*6de0*/  IMAD.WIDE R152, R4.reuse, 0x2, R152 ;  /* 0x0000000204987825 */ /* 0x040fe200078e0298 */
[--C-:B0-----:R-:W-:Y:S02]  /*6df0*/  SHF.R.U32.HI R251, RZ, 0x6, R252.reuse ;  /* 0x00000006fffb7819 */ /* 0x101fe400000116fc */
[----:B------:R-:W-:Y:S01]  /*6e00*/  SHF.R.U32.HI R252, RZ, 0x6, R252 ;  /* 0x00000006fffc7819 */ /* 0x000fe200000116fc */
[----:B------:R-:W-:Y:S01]  /*6e10*/  IMAD.WIDE R160, R4, 0x2, R160 ;  /* 0x0000000204a07825 */ /* 0x000fe200078e02a0 */
[----:B------:R-:W-:Y:S02]  /*6e20*/  SGXT.U32 R251, R251, 0x1 ;  /* 0x00000001fbfb781a */ /* 0x000fe40000000000 */
[----:B------:R-:W-:Y:S01]  /*6e30*/  SGXT.U32 R252, R252, 0x1 ;  /* 0x00000001fcfc781a */ /* 0x000fe20000000000 */
[----:B------:R-:W-:Y:S01]  /*6e40*/  IMAD.WIDE R166, R4, 0x2, R166 ;  /* 0x0000000204a67825 */ /* 0x000fe200078e02a6 */
[----:B------:R-:W-:Y:S02]  /*6e50*/  LOP3.LUT R251, R251, 0x2, RZ, 0xfc, !PT ;  /* 0x00000002fbfb7812 */ /* 0x000fe400078efcff */
[----:B------:R-:W-:Y:S01]  /*6e60*/  LOP3.LUT R252, R252, 0x8, RZ, 0xfc, !PT ;  /* 0x00000008fcfc7812 */ /* 0x000fe200078efcff */
[----:B------:R-:W-:Y:S01]  /*6e70*/  IMAD.WIDE R174, R4, 0x2, R174 ;  /* 0x0000000204ae7825 */ /* 0x000fe200078e02ae */
[----:B------:R-:W-:-:S02]  /*6e80*/  ISETP.GE.AND P3, PT, R251, UR13, PT ;  /* 0x0000000dfb007c0c */ /* 0x000fc4000bf66270 */
[----:B------:R-:W0:Y:S01]  /*6e90*/  S2R R251, SR_TID.X ;  /* 0x0000000000fb7919 */ /* 0x000e220000002100 */
[----:B------:R-:W-:Y:S01]  /*6ea0*/  ISETP.GE.AND P2, PT, R252, UR13, PT ;  /* 0x0000000dfc007c0c */ /* 0x000fe2000bf46270 */
[----:B------:R-:W-:-:S04]  /*6eb0*/  IMAD.WIDE R180, R4, 0x2, R180 ;  /* 0x0000000204b47825 */ /* 0x000fc800078e02b4 */
[----:B------:R-:W-:-:S04]  /*6ec0*/  IMAD.WIDE R188, R4, 0x2, R188 ;  /* 0x0000000204bc7825 */ /* 0x000fc800078e02bc */
[C---:B------:R-:W-:Y:S01]  /*6ed0*/  IMAD.WIDE R202, R4.reuse, 0x2, R202 ;  /* 0x0000000204ca7825 */ /* 0x040fe200078e02ca */
[----:B------:R-:W3:Y:S03]  /*6ee0*/  @!P3 LDG.E.U16 R228, desc[UR24][R96.64] ;  /* 0x0000001860e4b981 */ /* 0x000ee6000c1e1500 */
[C---:B------:R-:W-:Y:S01]  /*6ef0*/  IMAD.WIDE R194, R4.reuse, 0x2, R194 ;  /* 0x0000000204c27825 */ /* 0x040fe200078e02c2 */
[----:B------:R-:W4:Y:S03]  /*6f00*/  @!P2 LDG.E.U16 R241, desc[UR24][R118.64] ;  /* 0x0000001876f1a981 */ /* 0x000f26000c1e1500 */
[----:B------:R-:W-:-:S04]  /*6f10*/  IMAD.WIDE R208, R4, 0x2, R208 ;  /* 0x0000000204d07825 */ /* 0x000fc800078e02d0 */
[----:B------:R-:W-:Y:S01]  /*6f20*/  IMAD.WIDE R168, R4, 0x2, R168 ;  /* 0x0000000204a87825 */ /* 0x000fe200078e02a8 */
[--C-:B0-----:R-:W-:Y:S02]  /*6f30*/  SHF.R.U32.HI R252, RZ, 0x6, R251.reuse ;  /* 0x00000006fffc7819 */ /* 0x101fe400000116fb */
[----:B------:R-:W-:Y:S02]  /*6f40*/  SHF.R.U32.HI R251, RZ, 0x6, R251 ;  /* 0x00000006fffb7819 */ /* 0x000fe400000116fb */
[----:B------:R-:W-:Y:S02]  /*6f50*/  SGXT.U32 R252, R252, 0x1 ;  /* 0x00000001fcfc781a */ /* 0x000fe40000000000 */
[----:B------:R-:W-:Y:S02]  /*6f60*/  SGXT.U32 R251, R251, 0x1 ;  /* 0x00000001fbfb781a */ /* 0x000fe40000000000 */
[----:B------:R-:W-:Y:S02]  /*6f70*/  LOP3.LUT R252, R252, 0xa, RZ, 0xfc, !PT ;  /* 0x0000000afcfc7812 */ /* 0x000fe400078efcff */
[----:B------:R-:W-:-:S02]  /*6f80*/  LOP3.LUT R251, R251, 0x10, RZ, 0xfc, !PT ;  /* 0x00000010fbfb7812 */ /* 0x000fc400078efcff */
[----:B------:R-:W-:Y:S02]  /*6f90*/  ISETP.GE.AND P4, PT, R252, UR13, PT ;  /* 0x0000000dfc007c0c */ /* 0x000fe4000bf86270 */
[----:B------:R-:W-:Y:S02]  /*6fa0*/  ISETP.GE.AND P6, PT, R251, UR13, PT ;  /* 0x0000000dfb007c0c */ /* 0x000fe4000bfc6270 */
[----:B------:R-:W0:Y:S09]  /*6fb0*/  S2R R251, SR_TID.X ;  /* 0x0000000000fb7919 */ /* 0x000e320000002100 */
[----:B------:R-:W2:Y:S04]  /*6fc0*/  @!P4 LDG.E.U16 R227, desc[UR24][R120.64] ;  /* 0x0000001878e3c981 */ /* 0x000ea8000c1e1500 */
[----:B------:R-:W2:Y:S01]  /*6fd0*/  @!P6 LDG.E.U16 R237, desc[UR24][R124.64] ;  /* 0x000000187cede981 */ /* 0x000ea2000c1e1500 */
[----:B0-----:R-:W-:-:S04]  /*6fe0*/  SHF.R.U32.HI R252, RZ, 0x6, R251 ;  /* 0x00000006fffc7819 */ /* 0x001fc800000116fb */
[----:B------:R-:W-:-:S04]  /*6ff0*/  SGXT.U32 R252, R252, 0x1 ;  /* 0x00000001fcfc781a */ /* 0x000fc80000000000 */
[----:B------:R-:W-:-:S04]  /*7000*/  LOP3.LUT R252, R252, 0x12, RZ, 0xfc, !PT ;  /* 0x00000012fcfc7812 */ /* 0x000fc800078efcff */
[----:B------:R-:W-:Y:S02]  /*7010*/  ISETP.GE.AND P5, PT, R252, UR13, PT ;  /* 0x0000000dfc007c0c */ /* 0x000fe4000bfa6270 */
[----:B------:R-:W-:-:S04]  /*7020*/  SHF.R.U32.HI R252, RZ, 0x6, R251 ;  /* 0x00000006fffc7819 */ /* 0x000fc800000116fb */
[----:B------:R-:W-:-:S04]  /*7030*/  SGXT.U32 R252, R252, 0x1 ;  /* 0x00000001fcfc781a */ /* 0x000fc80000000000 */
[----:B------:R-:W-:-:S03]  /*7040*/  LOP3.LUT R252, R252, 0x18, RZ, 0xfc, !PT ;  /* 0x00000018fcfc7812 */ /* 0x000fc600078efcff */
[----:B------:R-:W2:Y:S01]  /*7050*/  @!P5 LDG.E.U16 R226, desc[UR24][R126.64] ;  /* 0x000000187ee2d981 */ /* 0x000ea2000c1e1500 */
[----:B------:R-:W-:Y:S02]  /*7060*/  ISETP.GE.AND P3, PT, R252, UR13, PT ;  /* 0x0000000dfc007c0c */ /* 0x000fe4000bf66270 */
[--C-:B------:R-:W-:Y:S02]  /*7070*/  SHF.R.U32.HI R252, RZ, 0x6, R251.reuse ;  /* 0x00000006fffc7819 */ /* 0x100fe400000116fb */
[----:B------:R-:W-:-:S04]  /*7080*/  SHF.R.U32.HI R251, RZ, 0x6, R251 ;  /* 0x00000006fffb7819 */ /* 0x000fc800000116fb */
[----:B------:R-:W-:-:S04]  /*7090*/  SGXT.U32 R251, R251, 0x1 ;  /* 0x00000001fbfb781a */ /* 0x000fc80000000000 */
[----:B------:R-:W-:Y:S01]  /*70a0*/  LOP3.LUT R251, R251, 0x20, RZ, 0xfc, !PT ;  /* 0x00000020fbfb7812 */ /* 0x000fe200078efcff */
[----:B------:R-:W2:Y:S03]  /*70b0*/  @!P3 LDG.E.U16 R245, desc[UR24][R132.64] ;  /* 0x0000001884f5b981 */ /* 0x000ea6000c1e1500 */
[----:B------:R-:W-:Y:S02]  /*70c0*/  ISETP.GE.AND P4, PT, R251, UR13, PT ;  /* 0x0000000dfb007c0c */ /* 0x000fe4000bf86270 */
[----:B------:R-:W0:Y:S01]  /*70d0*/  S2R R251, SR_TID.X ;  /* 0x0000000000fb7919 */ /* 0x000e220000002100 */
[----:B------:R-:W-:-:S04]  /*70e0*/  SGXT.U32 R252, R252, 0x1 ;  /* 0x00000001fcfc781a */ /* 0x000fc80000000000 */
[----:B------:R-:W-:-:S04]  /*70f0*/  LOP3.LUT R252, R252, 0x1a, RZ, 0xfc, !PT ;  /* 0x0000001afcfc7812 */ /* 0x000fc800078efcff */
[----:B------:R-:W-:Y:S02]  /*7100*/  ISETP.GE.AND P2, PT, R252, UR13, PT ;  /* 0x0000000dfc007c0c */ /* 0x000fe4000bf46270 */
[----:B0-----:R-:W-:-:S04]  /*7110*/  SHF.R.U32.HI R252, RZ, 0x6, R251 ;  /* 0x00000006fffc7819 */ /* 0x001fc800000116fb */
[----:B------:R-:W-:-:S04]  /*7120*/  SGXT.U32 R252, R252, 0x1 ;  /* 0x00000001fcfc781a */ /* 0x000fc80000000000 */
[----:B------:R-:W-:-:S04]  /*7130*/  LOP3.LUT R252, R252, 0x22, RZ, 0xfc, !PT ;  /* 0x00000022fcfc7812 */ /* 0x000fc800078efcff */
[----:B------:R-:W-:Y:S02]  /*7140*/  ISETP.GE.AND P6, PT, R252, UR13, PT ;  /* 0x0000000dfc007c0c */ /* 0x000fe4000bfc6270 */
[----:B------:R-:W-:-:S04]  /*7150*/  SHF.R.U32.HI R252, RZ, 0x6, R251 ;  /* 0x00000006fffc7819 */ /* 0x000fc800000116fb */
[----:B------:R-:W-:-:S04]  /*7160*/  SGXT.U32 R252, R252, 0x1 ;  /* 0x00000001fcfc781a */ /* 0x000fc80000000000 */
[----:B------:R-:W-:-:S04]  /*7170*/  LOP3.LUT R252, R252, 0x28, RZ, 0xfc, !PT ;  /* 0x00000028fcfc7812 */ /* 0x000fc800078efcff */
[----:B------:R-:W-:Y:S02]  /*7180*/  ISETP.GE.AND P5, PT, R252, UR13, PT ;  /* 0x0000000dfc007c0c */ /* 0x000fe4000bfa6270 */
[----:B------:R-:W-:-:S04]  /*7190*/  SHF.R.U32.HI R252, RZ, 0x6, R251 ;  /* 0x00000006fffc7819 */ /* 0x000fc800000116fb */
[----:B------:R-:W-:-:S04]  /*71a0*/  SGXT.U32 R252, R252, 0x1 ;  /* 0x00000001fcfc781a */ /* 0x000fc80000000000 */
[----:B------:R-:W-:-:S04]  /*71b0*/  LOP3.LUT R252, R252, 0x30, RZ, 0xfc, !PT ;  /* 0x00000030fcfc7812 */ /* 0x000fc800078efcff */
[----:B------:R-:W-:Y:S02]  /*71c0*/  ISETP.GE.AND P3, PT, R252, UR13, PT ;  /* 0x0000000dfc007c0c */ /* 0x000fe4000bf66270 */
[----:B------:R-:W-:Y:S02]  /*71d0*/  SHF.R.U32.HI R252, RZ, 0x6, R251 ;  /* 0x00000006fffc7819 */ /* 0x000fe400000116fb */
[----:B------:R-:W-:Y:S02]  /*71e0*/  PRMT R238, RZ, 0x7610, R238 ;  /* 0x00007610ffee7816 */ /* 0x000fe400000000ee */
[----:B------:R-:W-:-:S04]  /*71f0*/  SGXT.U32 R252, R252, 0x1 ;  /* 0x00000001fcfc781a */ /* 0x000fc80000000000 */
[----:B------:R-:W-:Y:S01]  /*7200*/  LOP3.LUT R252, R252, 0x38, RZ, 0xfc, !PT ;  /* 0x00000038fcfc7812 */ /* 0x000fe200078efcff */
[----:B------:R0:W2:Y:S03]  /*7210*/  @!P2 LDG.E.U16 R238, desc[UR24][R134.64] ;  /* 0x0000001886eea981 */ /* 0x0000a6000c1e1500 */
[----:B------:R-:W-:Y:S02]  /*7220*/  ISETP.GE.AND P2, PT, R252, UR13, PT ;  /* 0x0000000dfc007c0c */ /* 0x000fe4000bf46270 */
[----:B------:R-:W-:Y:S01]  /*7230*/  SHF.R.U32.HI R252, RZ, 0x6, R251 ;  /* 0x00000006fffc7819 */ /* 0x000fe200000116fb */
[----:B------:R-:W-:Y:S01]  /*7240*/  STL [R1+0x18], R94 ;  /* 0x0000185e01007387 */ /* 0x000fe20000100800 */
[----:B------:R-:W-:Y:S02]  /*7250*/  PRMT R234, RZ, 0x7610, R234 ;  /* 0x00007610ffea7816 */ /* 0x000fe400000000ea */
[----:B------:R-:W-:Y:S01]  /*7260*/  SGXT.U32 R252, R252, 0x1 ;  /* 0x00000001fcfc781a */ /* 0x000fe20000000000 */
[----:B------:R-:W-:Y:S04]  /*7270*/  STL [R1+0x14], R95 ;  /* 0x0000145f01007387 */ /* 0x000fe80000100800 */
[----:B------:R-:W-:Y:S01]  /*7280*/  STL [R1+0x20], R96 ;  /* 0x0000206001007387 */ /* 0x000fe20000100800 */
[----:B------:R-:W-:-:S03]  /*7290*/  LOP3.LUT R252, R252, 0x40, RZ, 0xfc, !PT ;  /* 0x00000040fcfc7812 */ /* 0x000fc600078efcff */
[----:B------:R-:W-:Y:S04]  /*72a0*/  STL [R1+0x1c], R97 ;  /* 0x00001c6101007387 */ /* 0x000fe80000100800 */
[----:B------:R-:W-:Y:S04]  /*72b0*/  STL [R1+0x28], R118 ;  /* 0x0000287601007387 */ /* 0x000fe80000100800 */
[----:B------:R-:W-:Y:S04]  /*72c0*/  STL [R1+0x24], R119 ;  /* 0x0000247701007387 */ /* 0x000fe80000100800 */
[----:B------:R-:W-:Y:S04]  /*72d0*/  STL [R1+0x30], R120 ;  /* 0x0000307801007387 */ /* 0x000fe80000100800 */
[----:B------:R-:W-:Y:S04]  /*72e0*/  STL [R1+0x2c], R121 ;  /* 0x00002c7901007387 */ /* 0x000fe80000100800 */
[----:B------:R-:W2:Y:S01]  /*72f0*/  @!P4 LDG.E.U16 R234, desc[UR24][R138.64] ;  /* 0x000000188aeac981 */ /* 0x000ea2000c1e1500 */
[----:B------:R-:W-:-:S02]  /*7300*/  ISETP.GE.AND P4, PT, R252, UR13, PT ;  /* 0x0000000dfc007c0c */ /* 0x000fc4000bf86270 */
[----:B------:R-:W-:Y:S01]  /*7310*/  SHF.R.U32.HI R252, RZ, 0x6, R251 ;  /* 0x00000006fffc7819 */ /* 0x000fe200000116fb */
[----:B------:R-:W-:Y:S04]  /*7320*/  STL [R1+0x38], R124 ;  /* 0x0000387c01007387 */ /* 0x000fe80000100800 */
[----:B------:R-:W-:Y:S01]  /*7330*/  STL [R1+0x34], R125 ;  /* 0x0000347d01007387 */ /* 0x000fe20000100800 */
[----:B------:R-:W-:-:S03]  /*7340*/  SGXT.U32 R252, R252, 0x1 ;  /* 0x00000001fcfc781a */ /* 0x000fc60000000000 */
[----:B------:R-:W-:Y:S01]  /*7350*/  STL [R1+0x40], R126 ;  /* 0x0000407e01007387 */ /* 0x000fe20000100800 */
[----:B------:R-:W-:-:S03]  /*7360*/  PRMT R236, RZ, 0x7610, R236 ;  /* 0x00007610ffec7816 */ /* 0x000fc600000000ec */
[----:B------:R-:W-:Y:S04]  /*7370*/  STL [R1+0x3c], R127 ;  /* 0x00003c7f01007387 */ /* 0x000fe80000100800 */
[----:B------:R-:W-:Y:S04]  /*7380*/  STL [R1+0x48], R132 ;  /* 0x0000488401007387 */ /* 0x000fe80000100800 */
[----:B------:R-:W-:Y:S01]  /*7390*/  STL [R1+0x44], R133 ;  /* 0x0000448501007387 */ /* 0x000fe20000100800 */
[----:B------:R-:W-:-:S03]  /*73a0*/  LOP3.LUT R252, R252, 0x50, RZ, 0xfc, !PT ;  /* 0x00000050fcfc7812 */ /* 0x000fc600078efcff */
[----:B------:R0:W-:Y:S01]  /*73b0*/  STL [R1+0x4c], R135 ;  /* 0x00004c8701007387 */ /* 0x0001e20000100800 */
[----:B------:R-:W-:-:S03]  /*73c0*/  PRMT R225, RZ, 0x7610, R225 ;  /* 0x00007610ffe17816 */ /* 0x000fc600000000e1 */
[----:B------:R-:W2:Y:S01]  /*73d0*/  @!P5 LDG.E.U16 R236, desc[UR24][R146.64] ;  /* 0x0000001892ecd981 */ /* 0x000ea2000c1e1500 */
[----:B0-----:R-:W-:-:S03]  /*73e0*/  SHF.R.U32.HI R135, RZ, 0x6, R251 ;  /* 0x00000006ff877819 */ /* 0x001fc600000116fb */
[----:B------:R-:W2:Y:S01]  /*73f0*/  @!P6 LDG.E.U16 R225, desc[UR24][R140.64] ;  /* 0x000000188ce1e981 */ /* 0x000ea2000c1e1500 */
[----:B------:R-:W-:Y:S02]  /*7400*/  ISETP.GE.AND P5, PT, R252, UR13, PT ;  /* 0x0000000dfc007c0c */ /* 0x000fe4000bfa6270 */
[----:B------:R-:W-:Y:S02]  /*7410*/  SGXT.U32 R135, R135, 0x1 ;  /* 0x000000018787781a */ /* 0x000fe40000000000 */
[----:B------:R-:W-:Y:S02]  /*7420*/  SHF.R.U32.HI R252, RZ, 0x6, R251 ;  /* 0x00000006fffc7819 */ /* 0x000fe400000116fb */
[----:B------:R-:W-:Y:S02]  /*7430*/  LOP3.LUT R135, R135, 0x48, RZ, 0xfc, !PT ;  /* 0x0000004887877812 */ /* 0x000fe400078efcff */
[----:B------:R-:W-:Y:S02]  /*7440*/  SGXT.U32 R252, R252, 0x1 ;  /* 0x00000001fcfc781a */ /* 0x000fe40000000000 */
[----:B------:R-:W-:-:S02]  /*7450*/  PRMT R233, RZ, 0x7610, R233 ;  /* 0x00007610ffe97816 */ /* 0x000fc400000000e9 */
[----:B------:R-:W-:Y:S02]  /*7460*/  ISETP.GE.AND P6, PT, R135, UR13, PT ;  /* 0x0000000d87007c0c */ /* 0x000fe4000bfc6270 */
[----:B------:R-:W-:Y:S02]  /*7470*/  SHF.R.U32.HI R135, RZ, 0x6, R251 ;  /* 0x00000006ff877819 */ /* 0x000fe400000116fb */
[----:B------:R-:W-:Y:S01]  /*7480*/  LOP3.LUT R252, R252, 0x58, RZ, 0xfc, !PT ;  /* 0x00000058fcfc7812 */ /* 0x000fe200078efcff */
[----:B------:R-:W2:Y:S01]  /*7490*/  @!P3 LDG.E.U16 R233, desc[UR24][R152.64] ;  /* 0x0000001898e9b981 */ /* 0x000ea2000c1e1500 */
[----:B------:R-:W-:Y:S02]  /*74a0*/  SGXT.U32 R135, R135, 0x1 ;  /* 0x000000018787781a */ /* 0x000fe40000000000 */
[----:B------:R-:W-:Y:S02]  /*74b0*/  PRMT R240, RZ, 0x7610, R240 ;  /* 0x00007610fff07816 */ /* 0x000fe400000000f0 */
[----:B------:R-:W-:-:S02]  /*74c0*/  ISETP.GE.AND P3, PT, R252, UR13, PT ;  /* 0x0000000dfc007c0c */ /* 0x000fc4000bf66270 */
[--C-:B------:R-:W-:Y:S02]  /*74d0*/  SHF.R.U32.HI R252, RZ, 0x6, R251.reuse ;  /* 0x00000006fffc7819 */ /* 0x100fe400000116fb */
[----:B------:R-:W-:Y:S01]  /*74e0*/  LOP3.LUT R135, R135, 0x60, RZ, 0xfc, !PT ;  /* 0x0000006087877812 */ /* 0x000fe200078efcff */
[----:B------:R-:W2:Y:S01]  /*74f0*/  @!P2 LDG.E.U16 R240, desc[UR24][R160.64] ;  /* 0x00000018a0f0a981 */ /* 0x000ea2000c1e1500 */
[----:B------:R-:W-:Y:S02]  /*7500*/  SGXT.U32 R252, R252, 0x1 ;  /* 0x00000001fcfc781a */ /* 0x000fe40000000000 */
[----:B------:R-:W-:Y:S02]  /*7510*/  ISETP.GE.AND P2, PT, R135, UR13, PT ;  /* 0x0000000d87007c0c */ /* 0x000fe4000bf46270 */
[----:B------:R-:W-:Y:S02]  /*7520*/  PRMT R232, RZ, 0x7610, R232 ;  /* 0x00007610ffe87816 */ /* 0x000fe400000000e8 */
[----:B------:R-:W-:-:S02]  /*7530*/  SHF.R.U32.HI R135, RZ, 0x6, R251 ;  /* 0x00000006ff877819 */ /* 0x000fc400000116fb */
[----:B------:R-:W-:Y:S02]  /*7540*/  LOP3.LUT R252, R252, 0x68, RZ, 0xfc, !PT ;  /* 0x00000068fcfc7812 */ /* 0x000fe400078efcff */
[----:B------:R-:W-:Y:S01]  /*7550*/  SGXT.U32 R135, R135, 0x1 ;  /* 0x000000018787781a */ /* 0x000fe20000000000 */
[----:B------:R-:W2:Y:S01]  /*7560*/  @!P4 LDG.E.U16 R232, desc[UR24][R166.64] ;  /* 0x00000018a6e8c981 */ /* 0x000ea2000c1e1500 */
[----:B------:R-:W-:Y:S02]  /*7570*/  PRMT R29, RZ, 0x7610, R29 ;  /* 0x00007610ff1d7816 */ /* 0x000fe4000000001d */
[----:B------:R-:W-:Y:S02]  /*7580*/  ISETP.GE.AND P4, PT, R252, UR13, PT ;  /* 0x0000000dfc007c0c */ /* 0x000fe4000bf86270 */
[----:B------:R-:W-:Y:S01]  /*7590*/  LOP3.LUT R135, R135, 0x70, RZ, 0xfc, !PT ;  /* 0x0000007087877812 */ /* 0x000fe200078efcff */
[----:B------:R-:W0:Y:S01]  /*75a0*/  S2R R252, SR_TID.X ;  /* 0x0000000000fc7919 */ /* 0x000e220000002100 */
[----:B------:R-:W2:Y:S02]  /*75b0*/  @!P6 LDG.E.U16 R29, desc[UR24][R174.64] ;  /* 0x00000018ae1de981 */ /* 0x000ea4000c1e1500 */
[----:B------:R-:W-:-:S02]  /*75c0*/  ISETP.GE.AND P6, PT, R135, UR13, PT ;  /* 0x0000000d87007c0c */ /* 0x000fc4000bfc6270 */
[----:B------:R-:W-:Y:S02]  /*75d0*/  SHF.R.U32.HI R135, RZ, 0x6, R251 ;  /* 0x00000006ff877819 */ /* 0x000fe400000116fb */
[----:B------:R-:W-:Y:S02]  /*75e0*/  PRMT R231, RZ, 0x7610, R231 ;  /* 0x00007610ffe77816 */ /* 0x000fe400000000e7 */
[----:B------:R-:W-:-:S04]  /*75f0*/  SGXT.U32 R135, R135, 0x1 ;  /* 0x000000018787781a */ /* 0x000fc80000000000 */
[----:B------:R-:W-:Y:S01]  /*7600*/  LOP3.LUT R135, R135, 0x78, RZ, 0xfc, !PT ;  /* 0x0000007887877812 */ /* 0x000fe200078efcff */
[----:B------:R-:W2:Y:S03]  /*7610*/  @!P5 LDG.E.U16 R231, desc[UR24][R180.64] ;  /* 0x00000018b4e7d981 */ /* 0x000ea6000c1e1500 */
[----:B------:R-:W-:Y:S02]  /*7620*/  ISETP.GE.AND P5, PT, R135, UR13, PT ;  /* 0x0000000d87007c0c */ /* 0x000fe4000bfa6270 */
[----:B------:R-:W-:Y:S02]  /*7630*/  SHF.R.U32.HI R135, RZ, 0x6, R251 ;  /* 0x00000006ff877819 */ /* 0x000fe400000116fb */
[----:B------:R-:W-:Y:S02]  /*7640*/  PRMT R235, RZ, 0x7610, R235 ;  /* 0x00007610ffeb7816 */ /* 0x000fe400000000eb */
[----:B------:R-:W-:-:S04]  /*7650*/  SGXT.U32 R135, R135, 0x1 ;  /* 0x000000018787781a */ /* 0x000fc80000000000 */
[----:B------:R-:W-:Y:S01]  /*7660*/  LOP3.LUT R135, R135, 0x2a, RZ, 0xfc, !PT ;  /* 0x0000002a87877812 */ /* 0x000fe200078efcff */
[----:B------:R-:W2:Y:S03]  /*7670*/  @!P3 LDG.E.U16 R235, desc[UR24][R188.64] ;  /* 0x00000018bcebb981 */ /* 0x000ea6000c1e1500 */
[----:B------:R-:W-:Y:S02]  /*7680*/  ISETP.GE.AND P3, PT, R135, UR13, PT ;  /* 0x0000000d87007c0c */ /* 0x000fe4000bf66270 */
[----:B------:R-:W-:Y:S02]  /*7690*/  SHF.R.U32.HI R135, RZ, 0x6, R251 ;  /* 0x00000006ff877819 */ /* 0x000fe400000116fb */
[----:B0-----:R-:W-:Y:S02]  /*76a0*/  SHF.R.U32.HI R251, RZ, 0x6, R252 ;  /* 0x00000006fffb7819 */ /* 0x001fe400000116fc */
[----:B------:R-:W-:-:S02]  /*76b0*/  PRMT R239, RZ, 0x7610, R239 ;  /* 0x00007610ffef7816 */ /* 0x000fc400000000ef */
[----:B------:R-:W-:-:S04]  /*76c0*/  SGXT.U32 R251, R251, 0x1 ;  /* 0x00000001fbfb781a */ /* 0x000fc80000000000 */
[----:B------:R-:W-:Y:S01]  /*76d0*/  LOP3.LUT R251, R251, 0x3a, RZ, 0xfc, !PT ;  /* 0x0000003afbfb7812 */ /* 0x000fe200078efcff */
[----:B------:R-:W2:Y:S03]  /*76e0*/  @!P4 LDG.E.U16 R239, desc[UR24][R202.64] ;  /* 0x00000018caefc981 */ /* 0x000ea6000c1e1500 */
[----:B------:R-:W-:Y:S02]  /*76f0*/  ISETP.GE.AND P4, PT, R251, UR13, PT ;  /* 0x0000000dfb007c0c */ /* 0x000fe4000bf86270 */
[----:B------:R-:W0:Y:S01]  /*7700*/  S2R R251, SR_TID.X ;  /* 0x0000000000fb7919 */ /* 0x000e220000002100 */
[----:B------:R-:W-:Y:S02]  /*7710*/  SGXT.U32 R135, R135, 0x1 ;  /* 0x000000018787781a */ /* 0x000fe40000000000 */
[----:B------:R-:W-:Y:S02]  /*7720*/  PRMT R230, RZ, 0x7610, R230 ;  /* 0x00007610ffe67816 */ /* 0x000fe400000000e6 */
[----:B------:R-:W-:-:S04]  /*7730*/  LOP3.LUT R135, R135, 0x32, RZ, 0xfc, !PT ;  /* 0x0000003287877812 */ /* 0x000fc800078efcff */
[----:B------:R-:W2:Y:S01]  /*7740*/  @!P2 LDG.E.U16 R230, desc[UR24][R194.64] ;  /* 0x00000018c2e6a981 */ /* 0x000ea2000c1e1500 */
[----:B------:R-:W-:Y:S02]  /*7750*/  ISETP.GE.AND P2, PT, R135, UR13, PT ;  /* 0x0000000d87007c0c */ /* 0x000fe4000bf46270 */
[----:B------:R-:W-:Y:S02]  /*7760*/  SHF.R.U32.HI R135, RZ, 0x6, R252 ;  /* 0x00000006ff877819 */ /* 0x000fe400000116fc */
[----:B------:R-:W-:Y:S02]  /*7770*/  PRMT R229, RZ, 0x7610, R229 ;  /* 0x00007610ffe57816 */ /* 0x000fe400000000e5 */
[----:B------:R-:W-:-:S04]  /*7780*/  SGXT.U32 R135, R135, 0x1 ;  /* 0x000000018787781a */ /* 0x000fc80000000000 */
[----:B------:R-:W-:Y:S01]  /*7790*/  LOP3.LUT R135, R135, 0x42, RZ, 0xfc, !PT ;  /* 0x0000004287877812 */ /* 0x000fe200078efcff */
[----:B------:R-:W2:Y:S03]  /*77a0*/  @!P6 LDG.E.U16 R229, desc[UR24][R208.64] ;  /* 0x00000018d0e5e981 */ /* 0x000ea6000c1e1500 */
[----:B------:R-:W-:Y:S01]  /*77b0*/  ISETP.GE.AND P6, PT, R135, UR13, PT ;  /* 0x0000000d87007c0c */ /* 0x000fe2000bfc6270 */
[----:B------:R-:W-:Y:S01]  /*77c0*/  IMAD.WIDE R162, R4, 0x2, R162 ;  /* 0x0000000204a27825 */ /* 0x000fe200078e02a2 */
[----:B------:R-:W-:Y:S02]  /*77d0*/  PRMT R242, RZ, 0x7610, R242 ;  /* 0x00007610fff27816 */ /* 0x000fe400000000f2 */
[----:B0-----:R-:W-:-:S04]  /*77e0*/  SHF.R.U32.HI R135, RZ, 0x6, R251 ;  /* 0x00000006ff877819 */ /* 0x001fc800000116fb */
[----:B------:R-:W2:Y:S01]  /*77f0*/  @!P4 LDG.E.U16 R242, desc[UR24][R162.64] ;  /* 0x00000018a2f2c981 */ /* 0x000ea2000c1e1500 */
[----:B------:R-:W-:-:S04]  /*7800*/  SGXT.U32 R135, R135, 0x1 ;  /* 0x000000018787781a */ /* 0x000fc80000000000 */
[----:B------:R-:W-:-:S04]  /*7810*/  LOP3.LUT R135, R135, 0x4, RZ, 0xfc, !PT ;  /* 0x0000000487877812 */ /* 0x000fc800078efcff */
[----:B------:R-:W-:Y:S02]  /*7820*/  ISETP.GE.AND P4, PT, R135, UR13, PT ;  /* 0x0000000d87007c0c */ /* 0x000fe4000bf86270 */
[----:B------:R-:W-:Y:S02]  /*7830*/  SHF.R.U32.HI R135, RZ, 0x6, R251 ;  /* 0x00000006ff877819 */ /* 0x000fe400000116fb */
[----:B------:R-:W-:Y:S02]  /*7840*/  PRMT R223, RZ, 0x7610, R223 ;  /* 0x00007610ffdf7816 */ /* 0x000fe400000000df */
[----:B------:R-:W-:-:S04]  /*7850*/  SGXT.U32 R135, R135, 0x1 ;  /* 0x000000018787781a */ /* 0x000fc80000000000 */
[----:B------:R-:W-:Y:S01]  /*7860*/  LOP3.LUT R135, R135, 0x6, RZ, 0xfc, !PT ;  /* 0x0000000687877812 */ /* 0x000fe200078efcff */
[----:B------:R-:W2:Y:S03]  /*7870*/  @!P5 LDG.E.U16 R223, desc[UR24][R216.64] ;  /* 0x00000018d8dfd981 */ /* 0x000ea6000c1e1500 */
[----:B------:R-:W-:Y:S02]  /*7880*/  ISETP.GE.AND P5, PT, R135, UR13, PT ;  /* 0x0000000d87007c0c */ /* 0x000fe4000bfa6270 */
[----:B------:R-:W-:Y:S01]  /*7890*/  SHF.R.U32.HI R135, RZ, 0x6, R251 ;  /* 0x00000006ff877819 */ /* 0x000fe200000116fb */
[C---:B------:R-:W-:Y:S01]  /*78a0*/  IMAD.WIDE R148, R4.reuse, 0x2, R148 ;  /* 0x0000000204947825 */ /* 0x040fe200078e0294 */
[----:B------:R-:W-:Y:S02]  /*78b0*/  PRMT R243, RZ, 0x7610, R243 ;  /* 0x00007610fff37816 */ /* 0x000fe400000000f3 */
[----:B------:R-:W-:Y:S01]  /*78c0*/  SGXT.U32 R135, R135, 0x1 ;  /* 0x000000018787781a */ /* 0x000fe20000000000 */
[----:B------:R-:W-:Y:S01]  /*78d0*/  IMAD.WIDE R154, R4, 0x2, R154 ;  /* 0x00000002049a7825 */ /* 0x000fe200078e029a */
[----:B------:R-:W-:-:S02]  /*78e0*/  PRMT R224, RZ, 0x7610, R224 ;  /* 0x00007610ffe07816 */ /* 0x000fc400000000e0 */
[----:B------:R-:W-:Y:S01]  /*78f0*/  LOP3.LUT R135, R135, 0xc, RZ, 0xfc, !PT ;  /* 0x0000000c87877812 */ /* 0x000fe200078efcff */
[----:B------:R-:W2:Y:S03]  /*7900*/  @!P3 LDG.E.U16 R243, desc[UR24][R148.64] ;  /* 0x0000001894f3b981 */ /* 0x000ea6000c1e1500 */
[----:B------:R-:W-:Y:S01]  /*7910*/  ISETP.GE.AND P3, PT, R135, UR13, PT ;  /* 0x0000000d87007c0c */ /* 0x000fe2000bf66270 */
[----:B------:R-:W2:Y:S01]  /*7920*/  @!P2 LDG.E.U16 R224, desc[UR24][R154.64] ;  /* 0x000000189ae0a981 */ /* 0x000ea2000c1e1500 */
[----:B------:R-:W-:-:S04]  /*7930*/  LEA.HI R135, R251, 0xe, RZ, 0x1a ;  /* 0x0000000efb877811 */ /* 0x000fc800078fd0ff */
[----:B------:R-:W-:Y:S02]  /*7940*/  ISETP.GE.AND P2, PT, R135, UR13, PT ;  /* 0x0000000d87007c0c */ /* 0x000fe4000bf46270 */
[----:B------:R-:W-:Y:S01]  /*7950*/  SHF.R.U32.HI R135, RZ, 0x6, R251 ;  /* 0x00000006ff877819 */ /* 0x000fe200000116fb */
[----:B------:R-:W-:Y:S01]  /*7960*/  IMAD.WIDE R98, R4, 0x2, R98 ;  /* 0x0000000204627825 */ /* 0x000fe200078e0262 */
[----:B------:R-:W-:Y:S02]  /*7970*/  PRMT R132, RZ, 0x7610, R132 ;  /* 0x00007610ff847816 */ /* 0x000fe40000000084 */
[----:B------:R-:W-:-:S04]  /*7980*/  SGXT.U32 R135, R135, 0x1 ;  /* 0x000000018787781a */ /* 0x000fc80000000000 */
[----:B------:R-:W-:Y:S01]  /*7990*/  LOP3.LUT R135, R135, 0x14, RZ, 0xfc, !PT ;  /* 0x0000001487877812 */ /* 0x000fe200078efcff */
[----:B------:R-:W2:Y:S03]  /*79a0*/  @!P4 LDG.E.U16 R132, desc[UR24][R98.64] ;  /* 0x000000186284c981 */ /* 0x000ea6000c1e1500 */
        /* <DEDUP_REMOVED lines=110> */
[----:B------:R-:W3:Y:S03]  /*8090*/  @!P5 LDG.E.U16 R7, desc[UR24][R172.64] ;  /* 0x00000018ac07d981 */ /* 0x000ee6000c1e1500 */
        /* <DEDUP_REMOVED lines=29> */
[----:B------:R-:W3:Y:S03]  /*8270*/  @!P5 LDG.E.U16 R11, desc[UR24][R182.64] ;  /* 0x00000018b60bd981 */ /* 0x000ee6000c1e1500 */
[----:B------:R-:W-:Y:S01]  /*8280*/  ISETP.GE.AND P5, PT, R135, UR13, PT ;  /* 0x0000000d87007c0c */ /* 0x000fe2000bfa6270 */
[----:B------:R-:W3:Y:S01]  /*8290*/  @!P3 LDG.E.U16 R12, desc[UR24][R184.64] ;  /* 0x00000018b80cb981 */ /* 0x000ee2000c1e1500 */
[----:B------:R-:W-:-:S04]  /*82a0*/  LEA.HI R135, R251, 0x5e, RZ, 0x1a ;  /* 0x0000005efb877811 */ /* 0x000fc800078fd0ff */
[----:B------:R-:W-:Y:S02]  /*82b0*/  ISETP.GE.AND P3, PT, R135, UR13, PT ;  /* 0x0000000d87007c0c */ /* 0x000fe4000bf66270 */
[--C-:B------:R-:W-:Y:S02]  /*82c0*/  SHF.R.U32.HI R135, RZ, 0x6, R251.reuse ;  /* 0x00000006ff877819 */ /* 0x100fe400000116fb */
        /* <DEDUP_REMOVED lines=23> */
[----:B------:R-:W-:Y:S02]  /*8440*/  SGXT.U32 R135, R135, 0x1 ;  /* 0x000000018787781a */ /* 0x000fe40000000000 */
[----:B------:R-:W-:-:S02]  /*8450*/  SGXT.U32 R251, R251, 0x1 ;  /* 0x00000001fbfb781a */ /* 0x000fc40000000000 */
[----:B------:R-:W-:Y:S01]  /*8460*/  PRMT R19, RZ, 0x7610, R19 ;  /* 0x00007610ff137816 */ /* 0x000fe20000000013 */
[----:B------:R-:W-:Y:S01]  /*8470*/  IMAD.WIDE R190, R4, 0x2, R190 ;  /* 0x0000000204be7825 */ /* 0x000fe200078e02be */
[----:B------:R-:W-:Y:S02]  /*8480*/  PRMT R14, RZ, 0x7610, R14 ;  /* 0x00007610ff0e7816 */ /* 0x000fe4000000000e */
[----:B------:R-:W-:Y:S02]  /*8490*/  LOP3.LUT R251, R251, 0x72, RZ, 0xfc, !PT ;  /* 0x00000072fbfb7812 */ /* 0x000fe400078efcff */
[----:B------:R-:W-:Y:S01]  /*84a0*/  LOP3.LUT R135, R135, 0x64, RZ, 0xfc, !PT ;  /* 0x0000006487877812 */ /* 0x000fe200078efcff */
[----:B------:R-:W3:Y:S01]  /*84b0*/  @!P5 LDG.E.U16 R19, desc[UR24][R200.64] ;  /* 0x00000018c813d981 */ /* 0x000ee2000c1e1500 */
[----:B------:R-:W-:-:S03]  /*84c0*/  ISETP.GE.AND P5, PT, R251, UR13, PT ;  /* 0x0000000dfb007c0c */ /* 0x000fc6000bfa6270 */
[----:B------:R-:W3:Y:S01]  /*84d0*/  @!P4 LDG.E.U16 R14, desc[UR24][R190.64] ;  /* 0x00000018be0ec981 */ /* 0x000ee2000c1e1500 */
[----:B------:R-:W-:Y:S02]  /*84e0*/  ISETP.GE.AND P4, PT, R135, UR13, PT ;  /* 0x0000000d87007c0c */ /* 0x000fe4000bf86270 */
[----:B------:R-:W-:Y:S01]  /*84f0*/  SHF.R.U32.HI R135, RZ, 0x6, R252 ;  /* 0x00000006ff877819 */ /* 0x000fe200000116fc */
[----:B------:R-:W0:Y:S01]  /*8500*/  S2R R251, SR_TID.X ;  /* 0x0000000000fb7919 */ /* 0x000e220000002100 */
[----:B------:R-:W-:Y:S02]  /*8510*/  PRMT R16, RZ, 0x7610, R16 ;  /* 0x00007610ff107816 */ /* 0x000fe40000000010 */
[----:B------:R-:W-:Y:S01]  /*8520*/  SGXT.U32 R135, R135, 0x1 ;  /* 0x000000018787781a */ /* 0x000fe20000000000 */
[C---:B------:R-:W-:Y:S01]  /*8530*/  IMAD.WIDE R112, R4.reuse, 0x2, R112 ;  /* 0x0000000204707825 */ /* 0x040fe200078e0270 */
[----:B------:R-:W-:Y:S02]  /*8540*/  PRMT R18, RZ, 0x7610, R18 ;  /* 0x00007610ff127816 */ /* 0x000fe40000000012 */
[----:B------:R-:W-:Y:S01]  /*8550*/  LOP3.LUT R135, R135, 0x6a, RZ, 0xfc, !PT ;  /* 0x0000006a87877812 */ /* 0x000fe200078efcff */
[----:B------:R-:W-:Y:S01]  /*8560*/  IMAD.WIDE R198, R4, 0x2, R198 ;  /* 0x0000000204c67825 */ /* 0x000fe200078e02c6 */
[----:B------:R-:W3:Y:S02]  /*8570*/  @!P3 LDG.E.U16 R16, desc[UR24][R112.64] ;  /* 0x000000187010b981 */ /* 0x000ee4000c1e1500 */
[----:B------:R-:W-:-:S02]  /*8580*/  ISETP.GE.AND P3, PT, R135, UR13, PT ;  /* 0x0000000d87007c0c */ /* 0x000fc4000bf66270 */
[----:B------:R-:W-:Y:S01]  /*8590*/  LEA.HI R135, R252, 0x6e, RZ, 0x1a ;  /* 0x0000006efc877811 */ /* 0x000fe200078fd0ff */
        /* <DEDUP_REMOVED lines=9> */
[----:B0-----:R-:W-:Y:S01]  /*8630*/  SHF.R.U32.HI R135, RZ, 0x6, R251 ;  /* 0x00000006ff877819 */ /* 0x001fe200000116fb */
[----:B------:R-:W-:Y:S01]  /*8640*/  IMAD.WIDE R206, R4, 0x2, R206 ;  /* 0x0000000204ce7825 */ /* 0x000fe200078e02ce */
[----:B------:R-:W-:Y:S02]  /*8650*/  PRMT R21, RZ, 0x7610, R21 ;  /* 0x00007610ff157816 */ /* 0x000fe40000000015 */
[----:B------:R-:W-:-:S04]  /*8660*/  SGXT.U32 R135, R135, 0x1 ;  /* 0x000000018787781a */ /* 0x000fc80000000000 */
[----:B------:R-:W-:Y:S01]  /*8670*/  LOP3.LUT R135, R135, 0x76, RZ, 0xfc, !PT ;  /* 0x0000007687877812 */ /* 0x000fe200078efcff */
[----:B------:R-:W3:Y:S03]  /*8680*/  @!P2 LDG.E.U16 R21, desc[UR24][R206.64] ;  /* 0x00000018ce15a981 */ /* 0x000ee6000c1e1500 */
[----:B------:R-:W-:Y:S02]  /*8690*/  ISETP.GE.AND P2, PT, R135, UR13, PT ;  /* 0x0000000d87007c0c */ /* 0x000fe4000bf46270 */
[----:B------:R-:W0:Y:S01]  /*86a0*/  S2R R135, SR_TID.X ;  /* 0x0000000000877919 */ /* 0x000e220000002100 */
[----:B------:R-:W-:Y:S01]  /*86b0*/  SHF.R.U32.HI R251, RZ, 0x6, R251 ;  /* 0x00000006fffb7819 */ /* 0x000fe200000116fb */
[----:B------:R-:W-:Y:S01]  /*86c0*/  IMAD.WIDE R114, R4, 0x2, R114 ;  /* 0x0000000204727825 */ /* 0x000fe200078e0272 */
[----:B------:R-:W-:Y:S02]  /*86d0*/  PRMT R22, RZ, 0x7610, R22 ;  /* 0x00007610ff167816 */ /* 0x000fe40000000016 */
[----:B------:R-:W-:-:S02]  /*86e0*/  SGXT.U32 R251, R251, 0x1 ;  /* 0x00000001fbfb781a */ /* 0x000fc40000000000 */
[----:B------:R-:W-:Y:S02]  /*86f0*/  PRMT R222, RZ, 0x7610, R222 ;  /* 0x00007610ffde7816 */ /* 0x000fe400000000de */
[----:B------:R-:W-:Y:S01]  /*8700*/  LOP3.LUT R251, R251, 0x7a, RZ, 0xfc, !PT ;  /* 0x0000007afbfb7812 */ /* 0x000fe200078efcff */
[----:B------:R-:W3:Y:S03]  /*8710*/  @!P4 LDG.E.U16 R22, desc[UR24][R114.64] ;  /* 0x000000187216c981 */ /* 0x000ee6000c1e1500 */
[----:B------:R-:W-:Y:S01]  /*8720*/  ISETP.GE.AND P4, PT, R251, UR13, PT ;  /* 0x0000000dfb007c0c */ /* 0x000fe2000bf86270 */
[----:B------:R-:W3:Y:S01]  /*8730*/  @!P6 LDG.E.U16 R222, desc[UR24][R168.64] ;  /* 0x00000018a8dee981 */ /* 0x000ee2000c1e1500 */
[----:B------:R-:W-:Y:S01]  /*8740*/  PRMT R23, RZ, 0x7610, R23 ;  /* 0x00007610ff177816 */ /* 0x000fe20000000017 */
[C---:B------:R-:W-:Y:S01]  /*8750*/  IMAD.WIDE R210, R4.reuse, 0x2, R210 ;  /* 0x0000000204d27825 */ /* 0x040fe200078e02d2 */
[----:B------:R-:W-:Y:S01]  /*8760*/  PRMT R26, RZ, 0x7610, R26 ;  /* 0x00007610ff1a7816 */ /* 0x000fe2000000001a */
[----:B------:R-:W3:Y:S02]  /*8770*/  LDL.LU R251, [R1+0x54] ;  /* 0x0000540001fb7983 */ /* 0x000ee40000300800 */
[----:B------:R-:W-:-:S02]  /*8780*/  IMAD.WIDE R218, R4, 0x2, R218 ;  /* 0x0000000204da7825 */ /* 0x000fc400078e02da */
[----:B------:R-:W3:Y:S04]  /*8790*/  @!P5 LDG.E.U16 R23, desc[UR24][R210.64] ;  /* 0x00000018d217d981 */ /* 0x000ee8000c1e1500 */
[----:B------:R-:W3:Y:S01]  /*87a0*/  @!P4 LDG.E.U16 R26, desc[UR24][R218.64] ;  /* 0x00000018da1ac981 */ /* 0x000ee2000c1e1500 */
[----:B0-----:R-:W-:-:S04]  /*87b0*/  SHF.R.U32.HI R252, RZ, 0x6, R135 ;  /* 0x00000006fffc7819 */ /* 0x001fc80000011687 */
[----:B------:R-:W-:-:S04]  /*87c0*/  SGXT.U32 R252, R252, 0x1 ;  /* 0x00000001fcfc781a */ /* 0x000fc80000000000 */
[----:B------:R-:W-:-:S04]  /*87d0*/  LOP3.LUT R252, R252, 0x7c, RZ, 0xfc, !PT ;  /* 0x0000007cfcfc7812 */ /* 0x000fc800078efcff */
[----:B------:R-:W-:Y:S01]  /*87e0*/  ISETP.GE.AND P5, PT, R252, UR13, PT ;  /* 0x0000000dfc007c0c */ /* 0x000fe2000bfa6270 */
[C---:B------:R-:W-:Y:S01]  /*87f0*/  IMAD.WIDE R212, R4.reuse, 0x2, R212 ;  /* 0x0000000204d47825 */ /* 0x040fe200078e02d4 */
[----:B------:R-:W-:Y:S02]  /*8800*/  PRMT R24, RZ, 0x7610, R24 ;  /* 0x00007610ff187816 */ /* 0x000fe40000000018 */
[----:B------:R-:W-:Y:S01]  /*8810*/  PRMT R27, RZ, 0x7610, R27 ;  /* 0x00007610ff1b7816 */ /* 0x000fe2000000001b */
[C---:B------:R-:W-:Y:S01]  /*8820*/  IMAD.WIDE R220, R4.reuse, 0x2, R220 ;  /* 0x0000000204dc7825 */ /* 0x040fe200078e02dc */
[----:B------:R-:W0:Y:S02]  /*8830*/  S2R R252, SR_TID.X ;  /* 0x0000000000fc7919 */ /* 0x000e240000002100 */
[----:B------:R-:W3:Y:S05]  /*8840*/  @!P3 LDG.E.U16 R24, desc[UR24][R212.64] ;  /* 0x00000018d418b981 */ /* 0x000eea000c1e1500 */
[----:B------:R-:W3:Y:S01]  /*8850*/  @!P5 LDG.E.U16 R27, desc[UR24][R220.64] ;  /* 0x00000018dc1bd981 */ /* 0x000ee2000c1e1500 */
[----:B------:R-:W-:Y:S01]  /*8860*/  PRMT R25, RZ, 0x7610, R25 ;  /* 0x00007610ff197816 */ /* 0x000fe20000000019 */
[----:B------:R-:W-:-:S05]  /*8870*/  IMAD.WIDE R214, R4, 0x2, R214 ;  /* 0x0000000204d67825 */ /* 0x000fca00078e02d6 */
[----:B------:R-:W3:Y:S01]  /*8880*/  @!P2 LDG.E.U16 R25, desc[UR24][R214.64] ;  /* 0x00000018d619a981 */ /* 0x000ee2000c1e1500 */
[----:B0-----:R-:W-:-:S04]  /*8890*/  LOP3.LUT R252, R252, 0x7f, RZ, 0xc0, !PT ;  /* 0x0000007ffcfc7812 */ /* 0x001fc800078ec0ff */
[----:B------:R-:W-:Y:S02]  /*88a0*/  ISETP.GE.AND P2, PT, R252, UR13, PT ;  /* 0x0000000dfc007c0c */ /* 0x000fe4000bf46270 */
[----:B------:R-:W3:Y:S01]  /*88b0*/  LDL.LU R252, [R1+0x50] ;  /* 0x0000500001fc7983 */ /* 0x000ee20000300800 */
[----:B------:R-:W-:-:S04]  /*88c0*/  LEA.HI R135, R135, 0x7e, RZ, 0x1a ;  /* 0x0000007e87877811 */ /* 0x000fc800078fd0ff */
[----:B------:R-:W-:Y:S01]  /*88d0*/  ISETP.GE.AND P3, PT, R135, UR13, PT ;  /* 0x0000000d87007c0c */ /* 0x000fe2000bf66270 */
[----:B------:R-:W-:Y:S01]  /*88e0*/  IMAD.WIDE R116, R4, 0x2, R116 ;  /* 0x0000000204747825 */ /* 0x000fe200078e0274 */
[----:B------:R-:W-:-:S11]  /*88f0*/  PRMT R28, RZ, 0x7610, R28 ;  /* 0x00007610ff1c7816 */ /* 0x000fd6000000001c */
[----:B------:R-:W3:Y:S01]  /*8900*/  @!P3 LDG.E.U16 R28, desc[UR24][R116.64] ;  /* 0x00000018741cb981 */ /* 0x000ee2000c1e1500 */
[----:B------:R-:W-:Y:S01]  /*8910*/  BAR.SYNC.DEFER_BLOCKING 0x0 ;  /* 0x0000000000007b1d */ /* 0x000fe20000010000 */
[----:B------:R-:W-:-:S05]  /*8920*/  LOP3.LUT R135, R0, 0x20, RZ, 0x3c, !PT ;  /* 0x0000002000877812 */ /* 0x000fca00078e3cff */
[----:B--2---:R-:W-:Y:S04]  /*8930*/  STS.U16 [R0+UR11+0x4000], R244 ;  /* 0x004000f400007988 */ /* 0x004fe8000800040b */
[----:B----4-:R-:W-:Y:S04]  /*8940*/  STS.U16 [R0+UR11+0x4400], R241 ;  /* 0x004400f100007988 */ /* 0x010fe8000800040b */
[----:B------:R-:W-:Y:S04]  /*8950*/  STS.U16 [R0+UR11+0x4800], R237 ;  /* 0x004800ed00007988 */ /* 0x000fe8000800040b */
[----:B------:R-:W-:Y:S04]  /*8960*/  STS.U16 [R0+UR11+0x4c00], R245 ;  /* 0x004c00f500007988 */ /* 0x000fe8000800040b */
[----:B------:R-:W-:Y:S04]  /*8970*/  STS.U16 [R0+UR11+0x5000], R234 ;  /* 0x005000ea00007988 */ /* 0x000fe8000800040b */
[----:B------:R-:W-:Y:S04]  /*8980*/  STS.U16 [R0+UR11+0x5400], R236 ;  /* 0x005400ec00007988 */ /* 0x000fe8000800040b */
[----:B------:R-:W-:Y:S04]  /*8990*/  STS.U16 [R0+UR11+0x5800], R233 ;  /* 0x005800e900007988 */ /* 0x000fe8000800040b */
[----:B------:R-:W-:Y:S04]  /*89a0*/  STS.U16 [R0+UR11+0x5c00], R240 ;  /* 0x005c00f000007988 */ /* 0x000fe8000800040b */
[----:B------:R-:W-:Y:S04]  /*89b0*/  STS.U16 [R0+UR11+0x6000], R232 ;  /* 0x006000e800007988 */ /* 0x000fe8000800040b */
[----:B------:R0:W-:Y:S04]  /*89c0*/  STS.U16 [R0+UR11+0x6400], R29 ;  /* 0x0064001d00007988 */ /* 0x0001e8000800040b */
[----:B------:R-:W-:Y:S04]  /*89d0*/  STS.U16 [R0+UR11+0x6800], R231 ;  /* 0x006800e700007988 */ /* 0x000fe8000800040b */
[----:B------:R-:W-:Y:S04]  /*89e0*/  STS.U16 [R0+UR11+0x6c00], R235 ;  /* 0x006c00eb00007988 */ /* 0x000fe8000800040b */
[----:B------:R-:W-:Y:S04]  /*89f0*/  STS.U16 [R0+UR11+0x7000], R230 ;  /* 0x007000e600007988 */ /* 0x000fe8000800040b */
[----:B------:R-:W-:Y:S04]  /*8a00*/  STS.U16 [R0+UR11+0x7400], R239 ;  /* 0x007400ef00007988 */ /* 0x000fe8000800040b */
[----:B------:R-:W-:Y:S04]  /*8a10*/  STS.U16 [R0+UR11+0x7800], R229 ;  /* 0x007800e500007988 */ /* 0x000fe8000800040b */
[----:B------:R1:W-:Y:S04]  /*8a20*/  STS.U16 [R0+UR11+0x7c00], R223 ;  /* 0x007c00df00007988 */ /* 0x0003e8000800040b */
[----:B---3--:R-:W-:Y:S04]  /*8a30*/  STS.U16 [R135+UR11+0x4100], R228 ;  /* 0x004100e487007988 */ /* 0x008fe8000800040b */
[----:B------:R-:W-:Y:S04]  /*8a40*/  STS.U16 [R135+UR11+0x4500], R227 ;  /* 0x004500e387007988 */ /* 0x000fe8000800040b */
[----:B------:R-:W-:Y:S04]  /*8a50*/  STS.U16 [R135+UR11+0x4900], R226 ;  /* 0x004900e287007988 */ /* 0x000fe8000800040b */
[----:B------:R-:W-:Y:S04]  /*8a60*/  STS.U16 [R135+UR11+0x4d00], R238 ;  /* 0x004d00ee87007988 */ /* 0x000fe8000800040b */
[----:B------:R2:W-:Y:S04]  /*8a70*/  STS.U16 [R135+UR11+0x5100], R225 ;  /* 0x005100e187007988 */ /* 0x0005e8000800040b */
[----:B------:R-:W-:Y:S04]  /*8a80*/  STS.U16 [R135+UR11+0x5500], R243 ;  /* 0x005500f387007988 */ /* 0x000fe8000800040b */
[----:B------:R3:W-:Y:S04]  /*8a90*/  STS.U16 [R135+UR11+0x5900], R224 ;  /* 0x005900e087007988 */ /* 0x0007e8000800040b */
[----:B------:R4:W-:Y:S01]  /*8aa0*/  STS.U16 [R135+UR11+0x5d00], R242 ;  /* 0x005d00f287007988 */ /* 0x0009e2000800040b */
[----:B0-----:R-:W-:Y:S01]  /*8ab0*/  PRMT R29, RZ, 0x7610, R29 ;  /* 0x00007610ff1d7816 */ /* 0x001fe2000000001d */
[----:B------:R-:W-:Y:S01]  /*8ac0*/  IMAD.WIDE R78, R3, 0x2, R78 ;  /* 0x00000002034e7825 */ /* 0x000fe200078e024e */
[----:B-1----:R-:W-:-:S02]  /*8ad0*/  PRMT R223, RZ, 0x7610, R223 ;  /* 0x00007610ffdf7816 */ /* 0x002fc400000000df */
[----:B--2---:R-:W-:Y:S01]  /*8ae0*/  PRMT R225, RZ, 0x7610, R225 ;  /* 0x00007610ffe17816 */ /* 0x004fe200000000e1 */
[C---:B------:R-:W-:Y:S01]  /*8af0*/  IMAD.WIDE R62, R3.reuse, 0x2, R62 ;  /* 0x00000002033e7825 */ /* 0x040fe200078e023e */
[----:B---3--:R-:W-:Y:S02]  /*8b00*/  PRMT R224, RZ, 0x7610, R224 ;  /* 0x00007610ffe07816 */ /* 0x008fe400000000e0 */
[----:B------:R-:W-:Y:S01]  /*8b10*/  PRMT R226, RZ, 0x7610, R226 ;  /* 0x00007610ffe27816 */ /* 0x000fe200000000e2 */
[C---:B------:R-:W-:Y:S01]  /*8b20*/  IMAD.WIDE R46, R3.reuse, 0x2, R46 ;  /* 0x00000002032e7825 */ /* 0x040fe200078e022e */
[----:B------:R-:W-:Y:S01]  /*8b30*/  PRMT R227, RZ, 0x7610, R227 ;  /* 0x00007610ffe37816 */ /* 0x000fe200000000e3 */
[----:B------:R-:W2:Y:S02]  /*8b40*/  @!P2 LDG.E.U16 R223, desc[UR24][R62.64] ;  /* 0x000000183edfa981 */ /* 0x000ea4000c1e1500 */
[C---:B------:R-:W-:Y:S01]  /*8b50*/  IMAD.WIDE R30, R3.reuse, 0x2, R30 ;  /* 0x00000002031e7825 */ /* 0x040fe200078e021e */
[----:B------:R-:W-:Y:S01]  /*8b60*/  PRMT R228, RZ, 0x7610, R228 ;  /* 0x00007610ffe47816 */ /* 0x000fe200000000e4 */
[----:B------:R-:W3:Y:S02]  /*8b70*/  @!P2 LDG.E.U16 R224, desc[UR24][R78.64] ;  /* 0x000000184ee0a981 */ /* 0x000ee4000c1e1500 */
[C---:B------:R-:W-:Y:S01]  /*8b80*/  IMAD.WIDE R32, R3.reuse, 0x2, R32 ;  /* 0x0000000203207825 */ /* 0x040fe200078e0220 */
[----:B------:R-:W-:Y:S01]  /*8b90*/  PRMT R229, RZ, 0x7610, R229 ;  /* 0x00007610ffe57816 */ /* 0x000fe200000000e5 */
[----:B------:R-:W2:Y:S02]  /*8ba0*/  @!P2 LDG.E.U16 R29, desc[UR24][R30.64] ;  /* 0x000000181e1da981 */ /* 0x000ea4000c1e1500 */
        /* <DEDUP_REMOVED lines=37> */
[----:B----4-:R-:W-:Y:S01]  /*8e00*/  PRMT R242, RZ, 0x7610, R242 ;  /* 0x00007610fff27816 */ /* 0x010fe200000000f2 */
[----:B------:R-:W4:Y:S02]  /*8e10*/  @!P2 LDG.E.U16 R237, desc[UR24][R38.64] ;  /* 0x0000001826eda981 */ /* 0x000f24000c1e1500 */
        /* <DEDUP_REMOVED lines=8> */
[----:B------:R-:W2:Y:S04]  /*8ea0*/  @!P2 LDG.E.U16 R240, desc[UR24][R86.64] ;  /* 0x0000001856f0a981 */ /* 0x000ea8000c1e1500 */
[----:B------:R0:W-:Y:S04]  /*8eb0*/  STS.U16 [R135+UR11+0x6100], R222 ;  /* 0x006100de87007988 */ /* 0x0001e8000800040b */
[----:B------:R1:W-:Y:S01]  /*8ec0*/  STS.U16 [R135+UR11+0x6500], R8 ;  /* 0x0065000887007988 */ /* 0x0003e2000800040b */
[----:B------:R-:W-:Y:S01]  /*8ed0*/  IMAD.WIDE R56, R3, 0x2, R56 ;  /* 0x0000000203387825 */ /* 0x000fe200078e0238 */
[----:B------:R-:W-:-:S02]  /*8ee0*/  PRMT R246, RZ, 0x7610, R246 ;  /* 0x00007610fff67816 */ /* 0x000fc400000000f6 */
[----:B------:R-:W2:Y:S01]  /*8ef0*/  @!P2 LDG.E.U16 R241, desc[UR24][R40.64] ;  /* 0x0000001828f1a981 */ /* 0x000ea2000c1e1500 */
[----:B0-----:R-:W-:Y:S01]  /*8f00*/  PRMT R222, RZ, 0x7610, R222 ;  /* 0x00007610ffde7816 */ /* 0x001fe200000000de */
[----:B------:R-:W-:Y:S02]  /*8f10*/  IMAD.WIDE R72, R3, 0x2, R72 ;  /* 0x0000000203487825 */ /* 0x000fe400078e0248 */
[----:B------:R-:W2:Y:S01]  /*8f20*/  @!P2 LDG.E.U16 R242, desc[UR24][R56.64] ;  /* 0x0000001838f2a981 */ /* 0x000ea2000c1e1500 */
[----:B-1----:R-:W-:-:S03]  /*8f30*/  LOP3.LUT R8, R0, 0x20, RZ, 0x3c, !PT ;  /* 0x0000002000087812 */ /* 0x002fc600078e3cff */
[----:B------:R0:W5:Y:S04]  /*8f40*/  LDL.LU R135, [R1+0x4c] ;  /* 0x00004c0001877983 */ /* 0x0001680000300800 */
[----:B------:R1:W-:Y:S04]  /*8f50*/  STS.U16 [R8+UR11+0x6900], R11 ;  /* 0x0069000b08007988 */ /* 0x0003e8000800040b */
[----:B------:R-:W-:Y:S04]  /*8f60*/  STS.U16 [R8+UR11+0x6d00], R14 ;  /* 0x006d000e08007988 */ /* 0x000fe8000800040b */
[----:B------:R-:W-:Y:S01]  /*8f70*/  STS.U16 [R8+UR11+0x7100], R17 ;  /* 0x0071001108007988 */ /* 0x000fe2000800040b */
[----:B-1----:R-:W-:-:S03]  /*8f80*/  LOP3.LUT R11, R0, 0x40, RZ, 0x3c, !PT ;  /* 0x00000040000b7812 */ /* 0x002fc600078e3cff */
[----:B------:R-:W-:Y:S04]  /*8f90*/  STS.U16 [R8+UR11+0x7500], R20 ;  /* 0x0075001408007988 */ /* 0x000fe8000800040b */
[----:B------:R-:W-:Y:S04]  /*8fa0*/  STS.U16 [R8+UR11+0x7900], R23 ;  /* 0x0079001708007988 */ /* 0x000fe8000800040b */
[----:B------:R1:W-:Y:S04]  /*8fb0*/  STS.U16 [R8+UR11+0x7d00], R26 ;  /* 0x007d001a08007988 */ /* 0x0003e8000800040b */
[----:B------:R0:W-:Y:S04]  /*8fc0*/  STS.U16 [R11+UR11+0x4200], R132 ;  /* 0x004200840b007988 */ /* 0x0001e8000800040b */
[----:B------:R0:W-:Y:S04]  /*8fd0*/  STS.U16 [R11+UR11+0x4600], R133 ;  /* 0x004600850b007988 */ /* 0x0001e8000800040b */
[----:B------:R0:W-:Y:S04]  /*8fe0*/  STS.U16 [R11+UR11+0x4a00], R126 ;  /* 0x004a007e0b007988 */ /* 0x0001e8000800040b */
[----:B------:R0:W-:Y:S04]  /*8ff0*/  STS.U16 [R11+UR11+0x4e00], R127 ;  /* 0x004e007f0b007988 */ /* 0x0001e8000800040b */
[----:B------:R0:W-:Y:S04]  /*9000*/  STS.U16 [R11+UR11+0x5200], R124 ;  /* 0x0052007c0b007988 */ /* 0x0001e8000800040b */
[----:B------:R0:W-:Y:S04]  /*9010*/  STS.U16 [R11+UR11+0x5600], R125 ;  /* 0x0056007d0b007988 */ /* 0x0001e8000800040b */
[----:B------:R0:W-:Y:S04]  /*9020*/  STS.U16 [R11+UR11+0x5a00], R120 ;  /* 0x005a00780b007988 */ /* 0x0001e8000800040b */
[----:B------:R0:W-:Y:S01]  /*9030*/  STS.U16 [R11+UR11+0x5e00], R121 ;  /* 0x005e00790b007988 */ /* 0x0001e2000800040b */
[----:B-1----:R-:W-:-:S03]  /*9040*/  LOP3.LUT R8, R0, 0x60, RZ, 0x3c, !PT ;  /* 0x0000006000087812 */ /* 0x002fc600078e3cff */
[----:B------:R-:W-:Y:S04]  /*9050*/  STS.U16 [R11+UR11+0x6200], R6 ;  /* 0x006200060b007988 */ /* 0x000fe8000800040b */
[----:B0-----:R0:W5:Y:S04]  /*9060*/  LDL.LU R132, [R1+0x48] ;  /* 0x0000480001847983 */ /* 0x0011680000300800 */
[----:B------:R-:W-:Y:S04]  /*9070*/  STS.U16 [R11+UR11+0x6600], R9 ;  /* 0x006600090b007988 */ /* 0x000fe8000800040b */
[----:B------:R0:W5:Y:S04]  /*9080*/  LDL.LU R133, [R1+0x44] ;  /* 0x0000440001857983 */ /* 0x0001680000300800 */
        /* <DEDUP_REMOVED lines=12> */
[----:B------:R1:W-:Y:S04]  /*9150*/  STS.U16 [R8+UR11+0x4300], R118 ;  /* 0x0043007608007988 */ /* 0x0003e8000800040b */
[----:B------:R0:W-:Y:S04]  /*9160*/  STS.U16 [R8+UR11+0x4700], R119 ;  /* 0x0047007708007988 */ /* 0x0001e8000800040b */
[----:B------:R0:W-:Y:S04]  /*9170*/  STS.U16 [R8+UR11+0x4b00], R96 ;  /* 0x004b006008007988 */ /* 0x0001e8000800040b */
[----:B-1----:R1:W5:Y:S04]  /*9180*/  LDL.LU R118, [R1+0x28] ;  /* 0x0000280001767983 */ /* 0x0023680000300800 */
[----:B0-----:R1:W5:Y:S04]  /*9190*/  LDL.LU R119, [R1+0x24] ;  /* 0x0000240001777983 */ /* 0x0013680000300800 */
[----:B------:R1:W5:Y:S04]  /*91a0*/  LDL.LU R96, [R1+0x20] ;  /* 0x0000200001607983 */ /* 0x0003680000300800 */
[----:B------:R0:W-:Y:S04]  /*91b0*/  STS.U16 [R8+UR11+0x4f00], R97 ;  /* 0x004f006108007988 */ /* 0x0001e8000800040b */
[----:B------:R1:W-:Y:S04]  /*91c0*/  STS.U16 [R8+UR11+0x5300], R94 ;  /* 0x0053005e08007988 */ /* 0x0003e8000800040b */
[----:B------:R1:W-:Y:S04]  /*91d0*/  STS.U16 [R8+UR11+0x5700], R95 ;  /* 0x0057005f08007988 */ /* 0x0003e8000800040b */
[----:B0-----:R0:W5:Y:S04]  /*91e0*/  LDL.LU R97, [R1+0x1c] ;  /* 0x00001c0001617983 */ /* 0x0011680000300800 */
[----:B-1----:R0:W5:Y:S04]  /*91f0*/  LDL.LU R94, [R1+0x18] ;  /* 0x00001800015e7983 */ /* 0x0021680000300800 */
[----:B------:R0:W5:Y:S04]  /*9200*/  LDL.LU R95, [R1+0x14] ;  /* 0x00001400015f7983 */ /* 0x0001680000300800 */
[----:B------:R1:W-:Y:S04]  /*9210*/  STS.U16 [R8+UR11+0x5b00], R2 ;  /* 0x005b000208007988 */ /* 0x0003e8000800040b */
[----:B------:R-:W2:Y:S01]  /*9220*/  @!P2 LDG.E.U16 R222, desc[UR24][R46.64] ;  /* 0x000000182edea981 */ /* 0x000ea2000c1e1500 */
[----:B------:R-:W-:Y:S01]  /*9230*/  IMAD.WIDE R88, R3, 0x2, R88 ;  /* 0x0000000203587825 */ /* 0x000fe200078e0258 */
[----:B------:R-:W-:-:S02]  /*9240*/  PRMT R247, RZ, 0x7610, R247 ;  /* 0x00007610fff77816 */ /* 0x000fc400000000f7 */
[----:B------:R-:W2:Y:S04]  /*9250*/  @!P2 LDG.E.U16 R243, desc[UR24][R72.64] ;  /* 0x0000001848f3a981 */ /* 0x000ea8000c1e1500 */
[----:B-1----:R-:W2:Y:S01]  /*9260*/  LDL.LU R2, [R1+0x10] ;  /* 0x0000100001027983 */ /* 0x002ea20000300800 */
[C---:B------:R-:W-:Y:S01]  /*9270*/  IMAD.WIDE R42, R3.reuse, 0x2, R42 ;  /* 0x00000002032a7825 */ /* 0x040fe200078e022a */
[----:B------:R-:W-:Y:S02]  /*9280*/  PRMT R248, RZ, 0x7610, R248 ;  /* 0x00007610fff87816 */ /* 0x000fe400000000f8 */
[----:B------:R-:W3:Y:S01]  /*9290*/  @!P2 LDG.E.U16 R244, desc[UR24][R88.64] ;  /* 0x0000001858f4a981 */ /* 0x000ee2000c1e1500 */
[----:B------:R-:W-:Y:S01]  /*92a0*/  IMAD.WIDE R58, R3, 0x2, R58 ;  /* 0x00000002033a7825 */ /* 0x000fe200078e023a */
[----:B------:R-:W-:-:S03]  /*92b0*/  PRMT R249, RZ, 0x7610, R249 ;  /* 0x00007610fff97816 */ /* 0x000fc600000000f9 */
[C---:B------:R-:W-:Y:S01]  /*92c0*/  IMAD.WIDE R74, R3.reuse, 0x2, R74 ;  /* 0x00000002034a7825 */ /* 0x040fe200078e024a */
[----:B------:R-:W-:Y:S01]  /*92d0*/  PRMT R250, RZ, 0x7610, R250 ;  /* 0x00007610fffa7816 */ /* 0x000fe200000000fa */
[----:B------:R-:W3:Y:S02]  /*92e0*/  @!P2 LDG.E.U16 R245, desc[UR24][R42.64] ;  /* 0x000000182af5a981 */ /* 0x000ee4000c1e1500 */
[C---:B------:R-:W-:Y:S01]  /*92f0*/  IMAD.WIDE R90, R3.reuse, 0x2, R90 ;  /* 0x00000002035a7825 */ /* 0x040fe200078e025a */
[----:B------:R-:W-:Y:S01]  /*9300*/  PRMT R251, RZ, 0x7610, R251 ;  /* 0x00007610fffb7816 */ /* 0x000fe200000000fb */
[----:B------:R-:W4:Y:S02]  /*9310*/  @!P2 LDG.E.U16 R246, desc[UR24][R58.64] ;  /* 0x000000183af6a981 */ /* 0x000f24000c1e1500 */
[C---:B------:R-:W-:Y:S01]  /*9320*/  IMAD.WIDE R44, R3.reuse, 0x2, R44 ;  /* 0x00000002032c7825 */ /* 0x040fe200078e022c */
[----:B------:R-:W-:Y:S01]  /*9330*/  PRMT R252, RZ, 0x7610, R252 ;  /* 0x00007610fffc7816 */ /* 0x000fe200000000fc */
[----:B------:R-:W4:Y:S02]  /*9340*/  @!P2 LDG.E.U16 R247, desc[UR24][R74.64] ;  /* 0x000000184af7a981 */ /* 0x000f24000c1e1500 */
[----:B------:R-:W-:-:S02]  /*9350*/  IMAD.WIDE R60, R3, 0x2, R60 ;  /* 0x00000002033c7825 */ /* 0x000fc400078e023c */
[----:B------:R-:W4:Y:S02]  /*9360*/  @!P2 LDG.E.U16 R248, desc[UR24][R90.64] ;  /* 0x000000185af8a981 */ /* 0x000f24000c1e1500 */
[C---:B------:R-:W-:Y:S02]  /*9370*/  IMAD.WIDE R76, R3.reuse, 0x2, R76 ;  /* 0x00000002034c7825 */ /* 0x040fe400078e024c */
[----:B------:R-:W4:Y:S02]  /*9380*/  @!P2 LDG.E.U16 R249, desc[UR24][R44.64] ;  /* 0x000000182cf9a981 */ /* 0x000f24000c1e1500 */
[----:B------:R-:W-:Y:S02]  /*9390*/  IMAD.WIDE R92, R3, 0x2, R92 ;  /* 0x00000002035c7825 */ /* 0x000fe400078e025c */
[----:B------:R-:W4:Y:S04]  /*93a0*/  @!P2 LDG.E.U16 R250, desc[UR24][R60.64] ;  /* 0x000000183cfaa981 */ /* 0x000f28000c1e1500 */
[----:B------:R-:W4:Y:S04]  /*93b0*/  @!P2 LDG.E.U16 R251, desc[UR24][R76.64] ;  /* 0x000000184cfba981 */ /* 0x000f28000c1e1500 */
[----:B------:R-:W4:Y:S04]  /*93c0*/  @!P2 LDG.E.U16 R252, desc[UR24][R92.64] ;  /* 0x000000185cfca981 */ /* 0x000f28000c1e1500 */
[----:B------:R1:W-:Y:S04]  /*93d0*/  STS.U16 [R8+UR11+0x5f00], R5 ;  /* 0x005f000508007988 */ /* 0x0003e8000800040b */
[----:B-1----:R0:W5:Y:S04]  /*93e0*/  LDL.LU R5, [R1+0xc] ;  /* 0x00000c0001057983 */ /* 0x0021680000300800 */
[----:B------:R-:W-:Y:S04]  /*93f0*/  STS.U16 [R8+UR11+0x6300], R7 ;  /* 0x0063000708007988 */ /* 0x000fe8000800040b */
[----:B------:R-:W-:Y:S04]  /*9400*/  STS.U16 [R8+UR11+0x6700], R10 ;  /* 0x0067000a08007988 */ /* 0x000fe8000800040b */
[----:B------:R-:W-:Y:S04]  /*9410*/  STS.U16 [R8+UR11+0x6b00], R13 ;  /* 0x006b000d08007988 */ /* 0x000fe8000800040b */
[----:B------:R-:W-:Y:S04]  /*9420*/  STS.U16 [R8+UR11+0x6f00], R16 ;  /* 0x006f001008007988 */ /* 0x000fe8000800040b */
[----:B------:R-:W-:Y:S04]  /*9430*/  STS.U16 [R8+UR11+0x7300], R19 ;  /* 0x0073001308007988 */ /* 0x000fe8000800040b */
[----:B------:R-:W-:Y:S04]  /*9440*/  STS.U16 [R8+UR11+0x7700], R22 ;  /* 0x0077001608007988 */ /* 0x000fe8000800040b */
[----:B------:R-:W-:Y:S04]  /*9450*/  STS.U16 [R8+UR11+0x7b00], R25 ;  /* 0x007b001908007988 */ /* 0x000fe8000800040b */
[----:B------:R1:W-:Y:S01]  /*9460*/  STS.U16 [R8+UR11+0x7f00], R28 ;  /* 0x007f001c08007988 */ /* 0x0003e2000800040b */
[----:B------:R-:W-:-:S04]  /*9470*/  ULEA UR12, UR8, UR11, 0x3 ;  /* 0x0000000b080c7291 */ /* 0x000fc8000f8e18ff */
[----:B------:R-:W-:Y:S01]  /*9480*/  UIADD3 UR12, UPT, UPT, UR12, 0xc000, URZ ;  /* 0x0000c0000c0c7890 */ /* 0x000fe2000fffe0ff */
[C---:B--2---:R-:W-:Y:S01]  /*9490*/  LOP3.LUT R11, R2.reuse, 0x10, RZ, 0x3c, !PT ;  /* 0x00000010020b7812 */ /* 0x044fe200078e3cff */
[----:B------:R-:W-:Y:S01]  /*94a0*/  STS.U16 [R2+UR11+0xa000], R29 ;  /* 0x00a0001d02007988 */ /* 0x000fe2000800040b */
[----:B-1----:R-:W-:-:S03]  /*94b0*/  LOP3.LUT R8, R2, 0x20, RZ, 0x3c, !PT ;  /* 0x0000002002087812 */ /* 0x002fc600078e3cff */
[----:B------:R-:W-:Y:S04]  /*94c0*/  STS.U16 [R2+UR11+0xa400], R222 ;  /* 0x00a400de02007988 */ /* 0x000fe8000800040b */
[----:B------:R-:W-:Y:S04]  /*94d0*/  STS.U16 [R2+UR11+0xa800], R223 ;  /* 0x00a800df02007988 */ /* 0x000fe8000800040b */
[----:B---3--:R-:W-:Y:S04]  /*94e0*/  STS.U16 [R2+UR11+0xac00], R224 ;  /* 0x00ac00e002007988 */ /* 0x008fe8000800040b */
[----:B------:R-:W-:Y:S04]  /*94f0*/  STS.U16 [R11+UR11+0xa080], R225 ;  /* 0x00a080e10b007988 */ /* 0x000fe8000800040b */
[----:B------:R-:W-:Y:S04]  /*9500*/  STS.U16 [R11+UR11+0xa480], R226 ;  /* 0x00a480e20b007988 */ /* 0x000fe8000800040b */
[----:B------:R-:W-:Y:S04]  /*9510*/  STS.U16 [R11+UR11+0xa880], R227 ;  /* 0x00a880e30b007988 */ /* 0x000fe8000800040b */
[----:B------:R1:W-:Y:S04]  /*9520*/  STS.U16 [R11+UR11+0xac80], R228 ;  /* 0x00ac80e40b007988 */ /* 0x0003e8000800040b */
[----:B------:R-:W-:Y:S04]  /*9530*/  STS.U16 [R8+UR11+0xa100], R229 ;  /* 0x00a100e508007988 */ /* 0x000fe8000800040b */
[----:B------:R-:W-:Y:S01]  /*9540*/  STS.U16 [R8+UR11+0xa500], R230 ;  /* 0x00a500e608007988 */ /* 0x000fe2000800040b */
[----:B-1----:R-:W-:-:S03]  /*9550*/  LOP3.LUT R11, R2, 0x30, RZ, 0x3c, !PT ;  /* 0x00000030020b7812 */ /* 0x002fc600078e3cff */
[----:B------:R-:W-:Y:S04]  /*9560*/  STS.U16 [R8+UR11+0xa900], R231 ;  /* 0x00a900e708007988 */ /* 0x000fe8000800040b */
[----:B------:R1:W-:Y:S01]  /*9570*/  STS.U16 [R8+UR11+0xad00], R232 ;  /* 0x00ad00e808007988 */ /* 0x0003e2000800040b */
[----:B------:R-:W-:-:S03]  /*9580*/  LOP3.LUT R6, R2, 0x50, RZ, 0x3c, !PT ;  /* 0x0000005002067812 */ /* 0x000fc600078e3cff */
[----:B------:R-:W-:Y:S04]  /*9590*/  STS.U16 [R11+UR11+0xa180], R233 ;  /* 0x00a180e90b007988 */ /* 0x000fe8000800040b */
[----:B------:R-:W-:Y:S01]  /*95a0*/  STS.U16 [R11+UR11+0xa580], R234 ;  /* 0x00a580ea0b007988 */ /* 0x000fe2000800040b */
[----:B-1----:R-:W-:-:S03]  /*95b0*/  LOP3.LUT R8, R2, 0x40, RZ, 0x3c, !PT ;  /* 0x0000004002087812 */ /* 0x002fc600078e3cff */
[----:B------:R-:W-:Y:S04]  /*95c0*/  STS.U16 [R11+UR11+0xa980], R235 ;  /* 0x00a980eb0b007988 */ /* 0x000fe8000800040b */
[----:B------:R-:W-:Y:S04]  /*95d0*/  STS.U16 [R11+UR11+0xad80], R236 ;  /* 0x00ad80ec0b007988 */ /* 0x000fe8000800040b */
[----:B----4-:R-:W-:Y:S04]  /*95e0*/  STS.U16 [R8+UR11+0xa200], R237 ;  /* 0x00a200ed08007988 */ /* 0x010fe8000800040b */
[----:B------:R-:W-:Y:S04]  /*95f0*/  STS.U16 [R8+UR11+0xa600], R238 ;  /* 0x00a600ee08007988 */ /* 0x000fe8000800040b */
[----:B------:R-:W-:Y:S04]  /*9600*/  STS.U16 [R8+UR11+0xaa00], R239 ;  /* 0x00aa00ef08007988 */ /* 0x000fe8000800040b */
[----:B------:R1:W-:Y:S04]  /*9610*/  STS.U16 [R8+UR11+0xae00], R240 ;  /* 0x00ae00f008007988 */ /* 0x0003e8000800040b */
[----:B------:R-:W-:Y:S04]  /*9620*/  STS.U16 [R6+UR11+0xa280], R241 ;  /* 0x00a280f106007988 */ /* 0x000fe8000800040b */
[----:B------:R-:W-:Y:S01]  /*9630*/  STS.U16 [R6+UR11+0xa680], R242 ;  /* 0x00a680f206007988 */ /* 0x000fe2000800040b */
[----:B-1----:R-:W-:-:S03]  /*9640*/  LOP3.LUT R8, R2, 0x60, RZ, 0x3c, !PT ;  /* 0x0000006002087812 */ /* 0x002fc600078e3cff */
[----:B------:R-:W-:Y:S04]  /*9650*/  STS.U16 [R6+UR11+0xaa80], R243 ;  /* 0x00aa80f306007988 */ /* 0x000fe8000800040b */
[----:B------:R1:W-:Y:S04]  /*9660*/  STS.U16 [R6+UR11+0xae80], R244 ;  /* 0x00ae80f406007988 */ /* 0x0003e8000800040b */
[----:B------:R0:W-:Y:S04]  /*9670*/  STS.U16 [R8+UR11+0xa300], R245 ;  /* 0x00a300f508007988 */ /* 0x0001e8000800040b */
[----:B------:R0:W-:Y:S01]  /*9680*/  STS.U16 [R8+UR11+0xa700], R246 ;  /* 0x00a700f608007988 */ /* 0x0001e2000800040b */
[----:B-1----:R-:W-:-:S03]  /*9690*/  LOP3.LUT R6, R2, 0x70, RZ, 0x3c, !PT ;  /* 0x0000007002067812 */ /* 0x002fc600078e3cff */
[----:B------:R0:W-:Y:S04]  /*96a0*/  STS.U16 [R8+UR11+0xab00], R247 ;  /* 0x00ab00f708007988 */ /* 0x0001e8000800040b */
[----:B------:R0:W-:Y:S04]  /*96b0*/  STS.U16 [R8+UR11+0xaf00], R248 ;  /* 0x00af00f808007988 */ /* 0x0001e8000800040b */
[----:B------:R0:W-:Y:S04]  /*96c0*/  STS.U16 [R6+UR11+0xa380], R249 ;  /* 0x00a380f906007988 */ /* 0x0001e8000800040b */
[----:B------:R0:W-:Y:S04]  /*96d0*/  STS.U16 [R6+UR11+0xa780], R250 ;  /* 0x00a780fa06007988 */ /* 0x0001e8000800040b */
[----:B------:R0:W-:Y:S04]  /*96e0*/  STS.U16 [R6+UR11+0xab80], R251 ;  /* 0x00ab80fb06007988 */ /* 0x0001e8000800040b */
[----:B------:R0:W-:Y:S01]  /*96f0*/  STS.U16 [R6+UR11+0xaf80], R252 ;  /* 0x00af80fc06007988 */ /* 0x0001e2000800040b */
[----:B------:R1:W-:Y:S06]  /*9700*/  MEMBAR.ALL.CTA ;  /* 0x0000000000007992 */ /* 0x0003ec0000008000 */
[----:B-1----:R-:W1:Y:S02]  /*9710*/  FENCE.VIEW.ASYNC.S ;  /* 0x00000000000073c6 */ /* 0x002e640000000000 */
[----:B-1----:R-:W-:Y:S06]  /*9720*/  BAR.SYNC.DEFER_BLOCKING 0x0 ;  /* 0x0000000000007b1d */ /* 0x002fec0000010000 */
[----:B------:R-:W-:Y:S05]  /*9730*/  @P0 BRA `(.L_x_9) ;  /* 0x00000000007c0947 */ /* 0x000fea0003800000 */
[----:B------:R-:W-:Y:S01]  /*9740*/  UMOV UR15, 0x40004040 ;  /* 0x40004040000f7882 */ /* 0x000fe20000000000 */
[----:B------:R-:W-:Y:S01]  /*9750*/  UMOV UR17, 0x40004040 ;  /* 0x4000404000117882 */ /* 0x000fe20000000000 */
[----:B------:R-:W-:Y:S01]  /*9760*/  UMOV UR18, 0x0 ;  /* 0x0000000000127882 */ /* 0x000fe20000000000 */
[----:B------:R-:W-:Y:S01]  /*9770*/  UMOV UR19, 0x4088490 ;  /* 0x0408849000137882 */ /* 0x000fe20000000000 */
[----:B------:R-:W-:Y:S01]  /*9780*/  UMOV UR50, 0x0 ;  /* 0x0000000000327882 */ /* 0x000fe20000000000 */
[----:B------:R-:W-:Y:S01]  /*9790*/  UMOV UR51, 0x4088490 ;  /* 0x0408849000337882 */ /* 0x000fe20000000000 */
        /* <DEDUP_REMOVED lines=25> */
.L_x_9:
[----:B------:R-:W-:Y:S01]  /*9930*/  UIADD3 UR8, UPT, UPT, UR8, 0x1, URZ ;  /* 0x0000000108087890 */ /* 0x000fe2000fffe0ff */
[----:B-----5:R-:W-:Y:S01]  /*9940*/  VIADD R5, R5, 0xffffffff ;  /* 0xffffffff05057836 */ /* 0x020fe20000000000 */
[----:B------:R-:W-:Y:S02]  /*9950*/  UIADD3 UR13, UPT, UPT, UR13, -0x80, URZ ;  /* 0xffffff800d0d7890 */ /* 0x000fe4000fffe0ff */
[----:B------:R-:W-:Y:S02]  /*9960*/  UISETP.GT.AND UP1, UPT, UR8, 0x1, UPT ;  /* 0x000000010800788c */ /* 0x000fe4000bf24270 */
[----:B------:R-:W-:Y:S02]  /*9970*/  ISETP.NE.U32.AND P2, PT, R5, RZ, PT ;  /* 0x000000ff0500720c */ /* 0x000fe40003f45070 */
[----:B-1----:R-:W-:Y:S02]  /*9980*/  USEL UR4, URZ, 0x1, !UP1 ;  /* 0x00000001ff047887 */ /* 0x002fe4000c800000 */
[----:B------:R-:W-:-:S02]  /*9990*/  USEL UR8, UR8, URZ, !UP1 ;  /* 0x000000ff08087287 */ /* 0x000fc4000c800000 */
[----:B------:R-:W-:-:S03]  /*99a0*/  ULOP3.LUT UR6, UR5, UR4, URZ, 0x3c, !UPT ;  /* 0x0000000405067292 */ /* 0x000fc6000f8e3cff */
[----:B------:R-:W-:-:S04]  /*99b0*/  UMOV UR4, UR5 ;  /* 0x0000000500047c82 */ /* 0x000fc80008000000 */
[----:B------:R-:W-:Y:S01]  /*99c0*/  UMOV UR5, UR6 ;  /* 0x0000000600057c82 */ /* 0x000fe20008000000 */
[----:B------:R-:W-:Y:S05]  /*99d0*/  @P2 BRA `(.L_x_10) ;  /* 0xffffffd0007c2947 */ /* 0x000fea000383ffff */
.L_x_7:
[----:B0-----:R-:W2:Y:S02]  /*99e0*/  LDL.LU R6, [R1] ;  /* 0x0000000001067983 */ /* 0x001ea40000300800 */
[----:B--2---:R-:W-:-:S13]  /*99f0*/  ISETP.GE.AND P0, PT, R6, 0x80, PT ;  /* 0x000000800600780c */ /* 0x004fda0003f06270 */
[----:B------:R-:W-:Y:S05]  /*9a00*/  @!P0 BRA `(.L_x_11) ;  /* 0x0000000000108947 */ /* 0x000fea0003800000 */
[----:B------:R-:W-:-:S06]  /*9a10*/  USHF.L.U32 UR4, UR4, 0x1f, URZ ;  /* 0x0000001f04047899 */ /* 0x000fcc00080006ff */
[----:B------:R-:W-:-:S04]  /*9a20*/  IMAD.U32 R0, RZ, RZ, UR4 ;  /* 0x00000004ff007e24 */ /* 0x000fc8000f8e00ff */
[----:B------:R-:W0:Y:S02]  /*9a30*/  SYNCS.PHASECHK.TRANS64.TRYWAIT P0, [UR12], R0 ;  /* 0x00000000ff0075a7 */ /* 0x000e24000800110c */
[----:B0-----:R-:W-:Y:S05]  /*9a40*/  @!P0 BRA `(.L_x_12) ;  /* 0x0000000c00148947 */ /* 0x001fea0003800000 */
.L_x_11:
[----:B------:R-:W2:Y:S01]  /*9a50*/  LDL.LU R24, [R1+0x8] ;  /* 0x0000080001187983 */ /* 0x000ea20000300800 */
[----:B------:R-:W0:Y:S01]  /*9a60*/  LDC R25, c[0x0][0x3b8] ;  /* 0x0000ee00ff197b82 */ /* 0x000e220000000800 */
[----:B------:R-:W1:Y:S02]  /*9a70*/  LDCU UR4, c[0x0][0x3b4] ;  /* 0x00007680ff0477ac */ /* 0x000e640008000800 */
[----:B------:R-:W1:Y:S01]  /*9a80*/  LDL.LU R26, [R1+0x4] ;  /* 0x00000400011a7983 */ /* 0x000e620000300800 */
[----:B------:R-:W3:Y:S04]  /*9a90*/  LDCU.128 UR12, c[0x0][0x390] ;  /* 0x00007200ff0c77ac */ /* 0x000ee80008000c00 */
[----:B------:R-:W-:Y:S06]  /*9aa0*/  BAR.SYNC.DEFER_BLOCKING 0x0 ;  /* 0x0000000000007b1d */ /* 0x000fec0000010000 */
[----:B------:R-:W4:Y:S01]  /*9ab0*/  S2R R28, SR_TID.X ;  /* 0x00000000001c7919 */ /* 0x000f220000002100 */
[----:B------:R-:W5:Y:S01]  /*9ac0*/  S2R R27, SR_CgaCtaId ;  /* 0x00000000001b7919 */ /* 0x000f620000008800 */
[----:B------:R-:W3:Y:S02]  /*9ad0*/  @!P1 SYNCS.CCTL.IV [UR11+0xc000] ;  /* 0x00c00000ff0099b1 */ /* 0x000ee4000800000b */
[----:B---3--:R-:W-:Y:S06]  /*9ae0*/  BAR.SYNC.DEFER_BLOCKING 0x0 ;  /* 0x0000000000007b1d */ /* 0x008fec0000010000 */
[----:B------:R-:W-:Y:S01]  /*9af0*/  LDTM.16dp32bit_t0_t15.x16 R4, tmem[UR10] ;  /* 0x0000000a000479ee */ /* 0x000fe20008a00000 */
[----:B------:R-:W3:Y:S01]  /*9b00*/  LDTM.16dp32bit_t16_t31.x16 R4, tmem[UR10+0x10] ;  /* 0x0000100a000479ee */ /* 0x000ee20008a20000 */
[----:B----4-:R-:W-:-:S02]  /*9b10*/  IMAD.SHL.U32 R0, R28, 0x10, RZ ;  /* 0x000000101c007824 */ /* 0x010fc400078e00ff */
[C---:B------:R-:W-:Y:S02]  /*9b20*/  IMAD.SHL.U32 R3, R28.reuse, 0x100, RZ ;  /* 0x000001001c037824 */ /* 0x040fe400078e00ff */
[----:B------:R-:W-:Y:S01]  /*9b30*/  IMAD.SHL.U32 R2, R28, 0x8, RZ ;  /* 0x000000081c027824 */ /* 0x000fe200078e00ff */
[----:B------:R-:W-:Y:S02]  /*9b40*/  LOP3.LUT R0, R0, 0xf0, RZ, 0xc0, !PT ;  /* 0x000000f000007812 */ /* 0x000fe400078ec0ff */
[----:B------:R-:W-:Y:S02]  /*9b50*/  LOP3.LUT R3, R3, 0x1000, RZ, 0xc0, !PT ;  /* 0x0000100003037812 */ /* 0x000fe400078ec0ff */
[----:B------:R-:W-:Y:S01]  /*9b60*/  LOP3.LUT R2, R2, 0x300, RZ, 0xc0, !PT ;  /* 0x0000030002027812 */ /* 0x000fe200078ec0ff */
[----:B------:R-:W4:Y:S01]  /*9b70*/  @!P1 SYNCS.CCTL.IV [UR11+0xc008] ;  /* 0x00c00800ff0099b1 */ /* 0x000f22000800000b */
[----:B------:R-:W-:Y:S01]  /*9b80*/  IADD3 R3, PT, PT, R0, UR11, R3 ;  /* 0x0000000b00037c10 */ /* 0x000fe2000fffe003 */
[----:B------:R-:W-:Y:S01]  /*9b90*/  NOP ;  /* 0x0000000000007918 */ /* 0x000fe20000000000 */
[----:B------:R-:W-:-:S03]  /*9ba0*/  LOP3.LUT R0, R28, 0x40, RZ, 0xc0, !PT ;  /* 0x000000401c007812 */ /* 0x000fc600078ec0ff */
[----:B------:R-:W-:Y:S01]  /*9bb0*/  IMAD.IADD R2, R2, 0x1, R3 ;  /* 0x0000000102027824 */ /* 0x000fe200078e0203 */
[----:B---3--:R-:W-:Y:S02]  /*9bc0*/  F2FP.BF16.F32.PACK_AB R4, R6, R4 ;  /* 0x000000040604723e */ /* 0x008fe400000010ff */
[----:B------:R-:W-:Y:S02]  /*9bd0*/  F2FP.BF16.F32.PACK_AB R20, R7, R5 ;  /* 0x000000050714723e */ /* 0x000fe400000010ff */
[----:B------:R-:W-:Y:S02]  /*9be0*/  F2FP.BF16.F32.PACK_AB R5, R10, R8 ;  /* 0x000000080a05723e */ /* 0x000fe400000010ff */
[----:B------:R-:W-:Y:S02]  /*9bf0*/  F2FP.BF16.F32.PACK_AB R21, R11, R9 ;  /* 0x000000090b15723e */ /* 0x000fe400000010ff */
[----:B------:R-:W-:Y:S02]  /*9c00*/  F2FP.BF16.F32.PACK_AB R6, R14, R12 ;  /* 0x0000000c0e06723e */ /* 0x000fe400000010ff */
[----:B------:R-:W-:-:S02]  /*9c10*/  F2FP.BF16.F32.PACK_AB R22, R15, R13 ;  /* 0x0000000d0f16723e */ /* 0x000fc400000010ff */
[----:B------:R-:W-:Y:S02]  /*9c20*/  F2FP.BF16.F32.PACK_AB R7, R18, R16 ;  /* 0x000000101207723e */ /* 0x000fe400000010ff */
[----:B------:R-:W-:Y:S02]  /*9c30*/  F2FP.BF16.F32.PACK_AB R23, R19, R17 ;  /* 0x000000111317723e */ /* 0x000fe400000010ff */
[----:B------:R-:W-:Y:S01]  /*9c40*/  LOP3.LUT R3, R28, 0x3f, RZ, 0xc0, !PT ;  /* 0x0000003f1c037812 */ /* 0x000fe200078ec0ff */
[----:B----4-:R-:W-:Y:S01]  /*9c50*/  STS.128 [R2], R4 ;  /* 0x0000000402007388 */ /* 0x010fe20000000c00 */
[----:B------:R-:W-:-:S03]  /*9c60*/  LEA R0, R0, UR11, 0x5 ;  /* 0x0000000b00007c11 */ /* 0x000fc6000f8e28ff */
[----:B------:R-:W-:Y:S02]  /*9c70*/  STS.128 [R2+0x800], R20 ;  /* 0x0008001402007388 */ /* 0x000fe40000000c00 */
[----:B------:R-:W-:Y:S01]  /*9c80*/  IMAD R10, R3, 0x10, R0 ;  /* 0x00000010030a7824 */ /* 0x000fe200078e0200 */
[----:B------:R-:W-:Y:S01]  /*9c90*/  SHF.R.U32.HI R0, RZ, 0x6, R28 ;  /* 0x00000006ff007819 */ /* 0x000fe2000001161c */
[----:B------:R-:W-:Y:S01]  /*9ca0*/  BAR.SYNC.DEFER_BLOCKING 0x0 ;  /* 0x0000000000007b1d */ /* 0x000fe20000010000 */
[----:B-----5:R-:W-:Y:S02]  /*9cb0*/  IMAD.SHL.U32 R3, R27, 0x20, RZ ;  /* 0x000000201b037824 */ /* 0x020fe400078e00ff */
[----:B------:R-:W-:-:S04]  /*9cc0*/  SGXT.U32 R0, R0, 0x1 ;  /* 0x000000010000781a */ /* 0x000fc80000000000 */
[----:B------:R-:W-:Y:S01]  /*9cd0*/  LOP3.LUT R0, R0, 0x20, R3, 0xf8, !PT ;  /* 0x0000002000007812 */ /* 0x000fe200078ef803 */
[----:B------:R-:W3:Y:S04]  /*9ce0*/  LDS.128 R12, [R10] ;  /* 0x000000000a0c7984 */ /* 0x000ee80000000c00 */
[----:B------:R-:W4:Y:S01]  /*9cf0*/  LDS.128 R16, [R10+0x1000] ;  /* 0x001000000a107984 */ /* 0x000f220000000c00 */
[----:B---3--:R-:W-:Y:S02]  /*9d00*/  PRMT R9, R12, 0x7632, R9 ;  /* 0x000076320c097816 */ /* 0x008fe40000000009 */
[----:B--2---:R-:W-:Y:S01]  /*9d10*/  LOP3.LUT R24, R0, R24, RZ, 0xfc, !PT ;  /* 0x0000001800187212 */ /* 0x004fe200078efcff */
[C---:B-1----:R-:W-:Y:S01]  /*9d20*/  IMAD R0, R26.reuse, UR4, RZ ;  /* 0x000000041a007c24 */ /* 0x042fe2000f8e02ff */
[----:B------:R-:W-:-:S03]  /*9d30*/  ISETP.GE.AND P0, PT, R26, UR14, PT ;  /* 0x0000000e1a007c0c */ /* 0x000fc6000bf06270 */
[C---:B0-----:R-:W-:Y:S01]  /*9d40*/  IMAD R3, R24.reuse, R25, RZ ;  /* 0x0000001918037224 */ /* 0x041fe200078e02ff */
[----:B------:R-:W-:Y:S02]  /*9d50*/  LOP3.LUT R2, R24, 0x2, RZ, 0xfc, !PT ;  /* 0x0000000218027812 */ /* 0x000fe400078efcff */
[----:B------:R-:W-:Y:S02]  /*9d60*/  LEA R21, P1, R0, UR12, 0x1 ;  /* 0x0000000c00157c11 */ /* 0x000fe4000f8208ff */
[----:B------:R-:W-:Y:S02]  /*9d70*/  ISETP.LT.AND P4, PT, R2, UR15, !P0 ;  /* 0x0000000f02007c0c */ /* 0x000fe4000c781270 */
[----:B------:R-:W-:Y:S01]  /*9d80*/  LEA.HI.X.SX32 R23, R0, UR13, 0x1, P1 ;  /* 0x0000000d00177c11 */ /* 0x000fe200088f0eff */
[----:B------:R-:W-:Y:S01]  /*9d90*/  IMAD R0, R25, 0x2, R3 ;  /* 0x0000000219007824 */ /* 0x000fe200078e0203 */
[C---:B------:R-:W-:Y:S02]  /*9da0*/  ISETP.LT.AND P5, PT, R24.reuse, UR15, !P0 ;  /* 0x0000000f18007c0c */ /* 0x040fe4000c7a1270 */
[----:B------:R-:W-:Y:S01]  /*9db0*/  LEA R2, P1, R3, R21, 0x1 ;  /* 0x0000001503027211 */ /* 0x000fe200078208ff */
[----:B------:R-:W-:Y:S01]  /*9dc0*/  IMAD R8, R25, 0x2, R0 ;  /* 0x0000000219087824 */ /* 0x000fe200078e0200 */
[----:B------:R-:W-:-:S02]  /*9dd0*/  LOP3.LUT R4, R24, 0x8, RZ, 0xfc, !PT ;  /* 0x0000000818047812 */ /* 0x000fc400078efcff */
[----:B------:R-:W-:Y:S02]  /*9de0*/  LEA.HI.X.SX32 R3, R3, R23, 0x1, P1 ;  /* 0x0000001703037211 */ /* 0x000fe400008f0eff */
[----:B------:R-:W-:Y:S02]  /*9df0*/  LOP3.LUT R5, R24, 0x6, RZ, 0xfc, !PT ;  /* 0x0000000618057812 */ /* 0x000fe400078efcff */
[----:B------:R-:W-:Y:S02]  /*9e00*/  ISETP.LT.AND P1, PT, R4, UR15, !P0 ;  /* 0x0000000f04007c0c */ /* 0x000fe4000c721270 */
[----:B------:R-:W-:Y:S01]  /*9e10*/  LOP3.LUT R6, R24, 0x4, RZ, 0xfc, !PT ;  /* 0x0000000418067812 */ /* 0x000fe200078efcff */
[----:B------:R0:W-:Y:S01]  /*9e20*/  @P5 STG.E.U16 desc[UR24][R2.64], R12 ;  /* 0x0000000c02005986 */ /* 0x0001e2000c101518 */
[----:B------:R-:W-:Y:S02]  /*9e30*/  LEA R4, P6, R0, R21, 0x1 ;  /* 0x0000001500047211 */ /* 0x000fe400078c08ff */
[----:B------:R-:W-:-:S02]  /*9e40*/  ISETP.LT.AND P2, PT, R5, UR15, !P0 ;  /* 0x0000000f05007c0c */ /* 0x000fc4000c741270 */
[----:B------:R-:W-:Y:S02]  /*9e50*/  ISETP.LT.AND P3, PT, R6, UR15, !P0 ;  /* 0x0000000f06007c0c */ /* 0x000fe4000c761270 */
[----:B------:R-:W-:Y:S02]  /*9e60*/  LOP3.LUT R7, R24, 0xa, RZ, 0xfc, !PT ;  /* 0x0000000a18077812 */ /* 0x000fe400078efcff */
[----:B------:R-:W-:Y:S02]  /*9e70*/  LEA.HI.X.SX32 R5, R0, R23, 0x1, P6 ;  /* 0x0000001700057211 */ /* 0x000fe400030f0eff */
[C---:B------:R-:W-:Y:S02]  /*9e80*/  LEA R6, P6, R8.reuse, R21, 0x1 ;  /* 0x0000001508067211 */ /* 0x040fe400078c08ff */
[----:B------:R-:W-:Y:S01]  /*9e90*/  ISETP.LT.AND P5, PT, R7, UR15, !P0 ;  /* 0x0000000f07007c0c */ /* 0x000fe2000c7a1270 */
[----:B------:R1:W-:Y:S01]  /*9ea0*/  @P4 STG.E.U16 desc[UR24][R4.64], R9 ;  /* 0x0000000904004986 */ /* 0x0003e2000c101518 */
[----:B------:R-:W-:Y:S01]  /*9eb0*/  LEA.HI.X.SX32 R7, R8, R23, 0x1, P6 ;  /* 0x0000001708077211 */ /* 0x000fe200030f0eff */
[----:B------:R-:W-:Y:S01]  /*9ec0*/  IMAD R8, R25, 0x2, R8 ;  /* 0x0000000219087824 */ /* 0x000fe200078e0208 */
[----:B------:R-:W-:-:S02]  /*9ed0*/  LOP3.LUT R0, R24, 0xc, RZ, 0xfc, !PT ;  /* 0x0000000c18007812 */ /* 0x000fc400078efcff */
[----:B0-----:R-:W-:Y:S01]  /*9ee0*/  LOP3.LUT R3, R24, 0xe, RZ, 0xfc, !PT ;  /* 0x0000000e18037812 */ /* 0x001fe200078efcff */
[----:B------:R0:W-:Y:S01]  /*9ef0*/  @P3 STG.E.U16 desc[UR24][R6.64], R13 ;  /* 0x0000000d06003986 */ /* 0x0001e2000c101518 */
[----:B------:R-:W-:Y:S01]  /*9f00*/  ISETP.LT.AND P4, PT, R0, UR15, !P0 ;  /* 0x0000000f00007c0c */ /* 0x000fe2000c781270 */
[----:B------:R-:W-:Y:S01]  /*9f10*/  IMAD R0, R25, 0x2, R8 ;  /* 0x0000000219007824 */ /* 0x000fe200078e0208 */
[C---:B------:R-:W-:Y:S02]  /*9f20*/  LEA R2, P6, R8.reuse, R21, 0x1 ;  /* 0x0000001508027211 */ /* 0x040fe400078c08ff */
[----:B------:R-:W-:Y:S01]  /*9f30*/  ISETP.LT.AND P3, PT, R3, UR15, !P0 ;  /* 0x0000000f03007c0c */ /* 0x000fe2000c761270 */
[----:B-1----:R-:W-:Y:S01]  /*9f40*/  IMAD R5, R25, 0x2, R0 ;  /* 0x0000000219057824 */ /* 0x002fe200078e0200 */
[----:B------:R-:W-:Y:S02]  /*9f50*/  LEA.HI.X.SX32 R3, R8, R23, 0x1, P6 ;  /* 0x0000001708037211 */ /* 0x000fe400030f0eff */
[----:B------:R-:W-:-:S02]  /*9f60*/  LEA R8, P6, R0, R21, 0x1 ;  /* 0x0000001500087211 */ /* 0x000fc400078c08ff */
[----:B------:R-:W-:Y:S02]  /*9f70*/  LOP3.LUT R4, R24, 0x10, RZ, 0xfc, !PT ;  /* 0x0000001018047812 */ /* 0x000fe400078efcff */
[----:B0-----:R-:W-:Y:S02]  /*9f80*/  PRMT R7, R13, 0x7632, R7 ;  /* 0x000076320d077816 */ /* 0x001fe40000000007 */
[----:B------:R-:W-:Y:S01]  /*9f90*/  LEA.HI.X.SX32 R9, R0, R23, 0x1, P6 ;  /* 0x0000001700097211 */ /* 0x000fe200030f0eff */
[----:B------:R-:W-:Y:S01]  /*9fa0*/  IMAD R0, R25, 0x2, R5 ;  /* 0x0000000219007824 */ /* 0x000fe200078e0205 */
[----:B------:R-:W-:Y:S01]  /*9fb0*/  LOP3.LUT R6, R24, 0x12, RZ, 0xfc, !PT ;  /* 0x0000001218067812 */ /* 0x000fe200078efcff */
[----:B------:R0:W-:Y:S01]  /*9fc0*/  @P2 STG.E.U16 desc[UR24][R2.64], R7 ;  /* 0x0000000702002986 */ /* 0x0001e2000c101518 */
[----:B------:R-:W-:Y:S02]  /*9fd0*/  ISETP.LT.AND P2, PT, R4, UR15, !P0 ;  /* 0x0000000f04007c0c */ /* 0x000fe4000c741270 */
[----:B------:R-:W-:Y:S01]  /*9fe0*/  LEA R4, P6, R5, R21, 0x1 ;  /* 0x0000001505047211 */ /* 0x000fe200078c08ff */
[----:B------:R1:W-:Y:S01]  /*9ff0*/  @P1 STG.E.U16 desc[UR24][R8.64], R14 ;  /* 0x0000000e08001986 */ /* 0x0003e2000c101518 */
[----:B------:R-:W-:-:S02]  /*a000*/  ISETP.LT.AND P1, PT, R6, UR15, !P0 ;  /* 0x0000000f06007c0c */ /* 0x000fc4000c721270 */
[----:B------:R-:W-:Y:S02]  /*a010*/  LEA.HI.X.SX32 R5, R5, R23, 0x1, P6 ;  /* 0x0000001705057211 */ /* 0x000fe400030f0eff */
[----:B------:R-:W-:Y:S02]  /*a020*/  LEA R6, P6, R0, R21, 0x1 ;  /* 0x0000001500067211 */ /* 0x000fe400078c08ff */
[----:B------:R-:W-:Y:S01]  /*a030*/  LOP3.LUT R10, R24, 0x14, RZ, 0xfc, !PT ;  /* 0x00000014180a7812 */ /* 0x000fe200078efcff */
[C---:B0-----:R-:W-:Y:S01]  /*a040*/  IMAD R3, R25.reuse, 0x2, R0 ;  /* 0x0000000219037824 */ /* 0x041fe200078e0200 */
[----:B------:R-:W-:Y:S02]  /*a050*/  LEA.HI.X.SX32 R7, R0, R23, 0x1, P6 ;  /* 0x0000001700077211 */ /* 0x000fe400030f0eff */
[----:B-1----:R-:W-:Y:S01]  /*a060*/  PRMT R9, R14, 0x7632, R9 ;  /* 0x000076320e097816 */ /* 0x002fe20000000009 */
[----:B------:R-:W-:Y:S01]  /*a070*/  IMAD R0, R25, 0x2, R3 ;  /* 0x0000000219007824 */ /* 0x000fe200078e0203 */
[----:B------:R-:W-:-:S02]  /*a080*/  LOP3.LUT R8, R24, 0x16, RZ, 0xfc, !PT ;  /* 0x0000001618087812 */ /* 0x000fc400078efcff */
[C---:B------:R-:W-:Y:S01]  /*a090*/  LEA R2, P6, R3.reuse, R21, 0x1 ;  /* 0x0000001503027211 */ /* 0x040fe200078c08ff */
[----:B------:R0:W-:Y:S01]  /*a0a0*/  @P5 STG.E.U16 desc[UR24][R4.64], R9 ;  /* 0x0000000904005986 */ /* 0x0001e2000c101518 */
[----:B------:R-:W-:Y:S02]  /*a0b0*/  ISETP.LT.AND P5, PT, R10, UR15, !P0 ;  /* 0x0000000f0a007c0c */ /* 0x000fe4000c7a1270 */
[----:B------:R-:W-:Y:S01]  /*a0c0*/  LEA.HI.X.SX32 R3, R3, R23, 0x1, P6 ;  /* 0x0000001703037211 */ /* 0x000fe200030f0eff */
[----:B------:R1:W-:Y:S01]  /*a0d0*/  @P4 STG.E.U16 desc[UR24][R6.64], R15 ;  /* 0x0000000f06004986 */ /* 0x0003e2000c101518 */
[----:B------:R-:W-:Y:S02]  /*a0e0*/  ISETP.LT.AND P4, PT, R8, UR15, !P0 ;  /* 0x0000000f08007c0c */ /* 0x000fe4000c781270 */
[----:B------:R-:W-:Y:S02]  /*a0f0*/  LEA R8, P6, R0, R21, 0x1 ;  /* 0x0000001500087211 */ /* 0x000fe400078c08ff */
[----:B------:R-:W-:-:S02]  /*a100*/  LOP3.LUT R10, R24, 0x18, RZ, 0xfc, !PT ;  /* 0x00000018180a7812 */ /* 0x000fc400078efcff */
[----:B------:R-:W-:Y:S01]  /*a110*/  LOP3.LUT R14, R24, 0x1c, RZ, 0xfc, !PT ;  /* 0x0000001c180e7812 */ /* 0x000fe200078efcff */
[----:B0-----:R-:W-:Y:S01]  /*a120*/  IMAD R5, R25, 0x2, R0 ;  /* 0x0000000219057824 */ /* 0x001fe200078e0200 */
[----:B------:R-:W-:Y:S02]  /*a130*/  LEA.HI.X.SX32 R9, R0, R23, 0x1, P6 ;  /* 0x0000001700097211 */ /* 0x000fe400030f0eff */
[----:B-1----:R-:W-:Y:S01]  /*a140*/  PRMT R7, R15, 0x7632, R7 ;  /* 0x000076320f077816 */ /* 0x002fe20000000007 */
[----:B------:R-:W-:Y:S01]  /*a150*/  IMAD R0, R25, 0x2, R5 ;  /* 0x0000000219007824 */ /* 0x000fe200078e0205 */
[----:B------:R-:W-:Y:S02]  /*a160*/  LEA R4, P6, R5, R21, 0x1 ;  /* 0x0000001505047211 */ /* 0x000fe400078c08ff */
[----:B------:R-:W-:Y:S01]  /*a170*/  LOP3.LUT R6, R24, 0x1a, RZ, 0xfc, !PT ;  /* 0x0000001a18067812 */ /* 0x000fe200078efcff */
[----:B------:R0:W-:Y:S01]  /*a180*/  @P3 STG.E.U16 desc[UR24][R2.64], R7 ;  /* 0x0000000702003986 */ /* 0x0001e2000c101518 */
[----:B------:R-:W-:Y:S01]  /*a190*/  ISETP.LT.AND P3, PT, R10, UR15, !P0 ;  /* 0x0000000f0a007c0c */ /* 0x000fe2000c761270 */
[----:B------:R-:W-:Y:S01]  /*a1a0*/  IMAD R10, R25, 0x2, R0 ;  /* 0x00000002190a7824 */ /* 0x000fe200078e0200 */
[----:B------:R-:W-:Y:S01]  /*a1b0*/  LEA.HI.X.SX32 R5, R5, R23, 0x1, P6 ;  /* 0x0000001705057211 */ /* 0x000fe200030f0eff */
[----:B----4-:R1:W-:Y:S01]  /*a1c0*/  @P2 STG.E.U16 desc[UR24][R8.64], R16 ;  /* 0x0000001008002986 */ /* 0x0103e2000c101518 */
[----:B------:R-:W-:Y:S01]  /*a1d0*/  ISETP.LT.AND P2, PT, R6, UR15, !P0 ;  /* 0x0000000f06007c0c */ /* 0x000fe2000c741270 */
[----:B------:R-:W-:Y:S01]  /*a1e0*/  IMAD R11, R25, 0x2, R10 ;  /* 0x00000002190b7824 */ /* 0x000fe200078e020a */
[----:B------:R-:W-:-:S02]  /*a1f0*/  LEA R6, P6, R0, R21, 0x1 ;  /* 0x0000001500067211 */ /* 0x000fc400078c08ff */
[----:B------:R-:W-:Y:S02]  /*a200*/  LOP3.LUT R24, R24, 0x1e, RZ, 0xfc, !PT ;  /* 0x0000001e18187812 */ /* 0x000fe400078efcff */
[----:B0-----:R-:W-:Y:S02]  /*a210*/  PRMT R3, R16, 0x7632, R3 ;  /* 0x0000763210037816 */ /* 0x001fe40000000003 */
[----:B------:R-:W-:Y:S01]  /*a220*/  LEA.HI.X.SX32 R7, R0, R23, 0x1, P6 ;  /* 0x0000001700077211 */ /* 0x000fe200030f0eff */
[----:B------:R-:W-:Y:S01]  /*a230*/  IMAD R0, R25, 0x2, R11 ;  /* 0x0000000219007824 */ /* 0x000fe200078e020b */
[-C--:B-1----:R-:W-:Y:S01]  /*a240*/  LEA R8, P6, R11, R21.reuse, 0x1 ;  /* 0x000000150b087211 */ /* 0x082fe200078c08ff */
[----:B------:R0:W-:Y:S01]  /*a250*/  @P1 STG.E.U16 desc[UR24][R4.64], R3 ;  /* 0x0000000304001986 */ /* 0x0001e2000c101518 */
[----:B------:R-:W-:Y:S01]  /*a260*/  LEA R2, P1, R10, R21, 0x1 ;  /* 0x000000150a027211 */ /* 0x000fe200078208ff */
[----:B------:R-:W-:Y:S01]  /*a270*/  IMAD R13, R25, 0x2, R0 ;  /* 0x00000002190d7824 */ /* 0x000fe200078e0200 */
[----:B------:R-:W-:Y:S01]  /*a280*/  LEA.HI.X.SX32 R9, R11, R23, 0x1, P6 ;  /* 0x000000170b097211 */ /* 0x000fe200030f0eff */
[----:B------:R1:W-:Y:S03]  /*a290*/  @P5 STG.E.U16 desc[UR24][R6.64], R17 ;  /* 0x0000001106005986 */ /* 0x0003e6000c101518 */
[----:B------:R-:W-:-:S02]  /*a2a0*/  LEA R12, P6, R13, R21, 0x1 ;  /* 0x000000150d0c7211 */ /* 0x000fc400078c08ff */
[----:B0-----:R-:W-:Y:S01]  /*a2b0*/  LEA.HI.X.SX32 R3, R10, R23, 0x1, P1 ;  /* 0x000000170a037211 */ /* 0x001fe200008f0eff */
[----:B------:R-:W-:Y:S01]  /*a2c0*/  IMAD R5, R25, 0x2, R13 ;  /* 0x0000000219057824 */ /* 0x000fe200078e020d */
[C---:B------:R-:W-:Y:S02]  /*a2d0*/  LEA R10, P1, R0.reuse, R21, 0x1 ;  /* 0x00000015000a7211 */ /* 0x040fe400078208ff */
[-C--:B------:R-:W-:Y:S02]  /*a2e0*/  LEA.HI.X.SX32 R13, R13, R23.reuse, 0x1, P6 ;  /* 0x000000170d0d7211 */ /* 0x080fe400030f0eff */
[----:B------:R-:W-:Y:S02]  /*a2f0*/  LEA.HI.X.SX32 R11, R0, R23, 0x1, P1 ;  /* 0x00000017000b7211 */ /* 0x000fe400008f0eff */
[----:B------:R-:W-:Y:S02]  /*a300*/  ISETP.LT.AND P1, PT, R14, UR15, !P0 ;  /* 0x0000000f0e007c0c */ /* 0x000fe4000c721270 */
[----:B------:R-:W-:-:S02]  /*a310*/  ISETP.LT.AND P0, PT, R24, UR15, !P0 ;  /* 0x0000000f18007c0c */ /* 0x000fc4000c701270 */
[----:B------:R-:W-:Y:S02]  /*a320*/  PRMT R0, R17, 0x7632, R0 ;  /* 0x0000763211007816 */ /* 0x000fe40000000000 */
[----:B------:R-:W-:Y:S02]  /*a330*/  LEA R4, P6, R5, R21, 0x1 ;  /* 0x0000001505047211 */ /* 0x000fe400078c08ff */
[----:B-1----:R-:W-:Y:S01]  /*a340*/  PRMT R7, R19, 0x7632, R7 ;  /* 0x0000763213077816 */ /* 0x002fe20000000007 */
[----:B------:R0:W-:Y:S01]  /*a350*/  @P4 STG.E.U16 desc[UR24][R2.64], R0 ;  /* 0x0000000002004986 */ /* 0x0001e2000c101518 */
[----:B------:R-:W-:-:S03]  /*a360*/  LEA.HI.X.SX32 R5, R5, R23, 0x1, P6 ;  /* 0x0000001705057211 */ /* 0x000fc600030f0eff */
[----:B------:R1:W-:Y:S01]  /*a370*/  @P3 STG.E.U16 desc[UR24][R8.64], R18 ;  /* 0x0000001208003986 */ /* 0x0003e2000c101518 */
[----:B0-----:R-:W-:-:S05]  /*a380*/  PRMT R3, R18, 0x7632, R3 ;  /* 0x0000763212037816 */ /* 0x001fca0000000003 */
[----:B------:R1:W-:Y:S04]  /*a390*/  @P2 STG.E.U16 desc[UR24][R10.64], R3 ;  /* 0x000000030a002986 */ /* 0x0003e8000c101518 */
[----:B------:R1:W-:Y:S04]  /*a3a0*/  @P1 STG.E.U16 desc[UR24][R12.64], R19 ;  /* 0x000000130c001986 */ /* 0x0003e8000c101518 */
[----:B------:R1:W-:Y:S01]  /*a3b0*/  @P0 STG.E.U16 desc[UR24][R4.64], R7 ;  /* 0x0000000704000986 */ /* 0x0003e2000c101518 */
[----:B------:R-:W-:Y:S06]  /*a3c0*/  BAR.SYNC.DEFER_BLOCKING 0x0 ;  /* 0x0000000000007b1d */ /* 0x000fec0000010000 */
[----:B------:R-:W-:Y:S05]  /*a3d0*/  BRA.U UP0, `(.L_x_13) ;  /* 0x00000001009c7547 */ /* 0x000fea000b800000 */
[----:B------:R-:W0:Y:S01]  /*a3e0*/  S2UR UR5, SR_CgaCtaId ;  /* 0x00000000000579c3 */ /* 0x000e220000008800 */
[----:B------:R-:W-:Y:S01]  /*a3f0*/  NOP ;  /* 0x0000000000007918 */ /* 0x000fe20000000000 */
[----:B------:R-:W-:Y:S01]  /*a400*/  UMOV UR4, 0x50 ;  /* 0x0000005000047882 */ /* 0x000fe20000000000 */
[----:B------:R-:W-:Y:S02]  /*a410*/  IMAD.U32 R0, RZ, RZ, UR9 ;  /* 0x00000009ff007e24 */ /* 0x000fe4000f8e00ff */
[----:B-1----:R-:W-:-:S03]  /*a420*/  IMAD.MOV.U32 R3, RZ, RZ, 0x1 ;  /* 0x00000001ff037424 */ /* 0x002fc600078e00ff */
[----:B------:R-:W-:-:S04]  /*a430*/  LOP3.LUT R0, R0, 0xffff, RZ, 0xc0, !PT ;  /* 0x0000ffff00007812 */ /* 0x000fc800078ec0ff */
[----:B------:R-:W-:-:S05]  /*a440*/  SHF.R.U32.HI R0, RZ, 0x5, R0 ;  /* 0x00000005ff007819 */ /* 0x000fca0000011600 */
[----:B------:R-:W-:Y:S01]  /*a450*/  VIADD R2, R0, 0x10 ;  /* 0x0000001000027836 */ /* 0x000fe20000000000 */
[----:B------:R-:W-:Y:S01]  /*a460*/  SHF.L.U32 R0, R3, R0, RZ ;  /* 0x0000000003007219 */ /* 0x000fe200000006ff */
[----:B0-----:R-:W-:-:S03]  /*a470*/  ULEA UR6, UR5, UR4, 0x18 ;  /* 0x0000000405067291 */ /* 0x001fc6000f8ec0ff */
[----:B------:R-:W-:-:S04]  /*a480*/  SHF.L.U32 R3, R3, R2, RZ ;  /* 0x0000000203037219 */ /* 0x000fc800000006ff */
[----:B------:R-:W-:Y:S02]  /*a490*/  LOP3.LUT R0, R3, R0, RZ, 0xfc, !PT ;  /* 0x0000000003007212 */ /* 0x000fe400078efcff */
[----:B------:R-:W0:Y:S02]  /*a4a0*/  LDS R5, [UR6] ;  /* 0x00000006ff057984 */ /* 0x000e240008000800 */
[C---:B------:R-:W-:Y:S02]  /*a4b0*/  LOP3.LUT R2, R0.reuse, 0xffff, RZ, 0xc0, !PT ;  /* 0x0000ffff00027812 */ /* 0x040fe400078ec0ff */
[----:B0-----:R-:W-:-:S04]  /*a4c0*/  LOP3.LUT R3, R0, 0xffff, R5, 0x80, !PT ;  /* 0x0000ffff00037812 */ /* 0x001fc800078e8005 */
[----:B------:R-:W-:-:S13]  /*a4d0*/  ISETP.NE.AND P0, PT, R3, R2, PT ;  /* 0x000000020300720c */ /* 0x000fda0003f05270 */
[----:B------:R-:W-:Y:S05]  /*a4e0*/  @P0 BRA `(.L_x_14) ;  /* 0x0000000000500947 */ /* 0x000fea0003800000 */
[----:B------:R-:W-:Y:S02]  /*a4f0*/  SHF.R.U32.HI R5, RZ, 0x10, R5 ;  /* 0x00000010ff057819 */ /* 0x000fe40000011605 */
[----:B------:R-:W-:-:S04]  /*a500*/  SHF.R.U32.HI R2, RZ, 0x10, R0 ;  /* 0x00000010ff027819 */ /* 0x000fc80000011600 */
[----:B------:R-:W-:-:S04]  /*a510*/  LOP3.LUT R5, R5, R2, RZ, 0xc0, !PT ;  /* 0x0000000205057212 */ /* 0x000fc800078ec0ff */
[----:B------:R-:W-:-:S13]  /*a520*/  ISETP.NE.AND P0, PT, R5, R2, PT ;  /* 0x000000020500720c */ /* 0x000fda0003f05270 */
[----:B------:R-:W-:Y:S05]  /*a530*/  @P0 BRA `(.L_x_15) ;  /* 0x0000000000300947 */ /* 0x000fea0003800000 */
[----:B------:R-:W-:Y:S01]  /*a540*/  R2UR UR4, R0 ;  /* 0x00000000000472ca */ /* 0x000fe200000e0000 */
[----:B------:R-:W-:Y:S01]  /*a550*/  VOTEU.ANY UR5, UPT, PT ;  /* 0x0000000000057886 */ /* 0x000fe200038e0100 */
[----:B------:R-:W0:Y:S01]  /*a560*/  S2R R0, SR_LANEID ;  /* 0x0000000000007919 */ /* 0x000e220000000000 */
[----:B------:R-:W-:-:S10]  /*a570*/  UFLO.U32 UR5, UR5 ;  /* 0x00000005000572bd */ /* 0x000fd400080e0000 */
[----:B------:R-:W-:-:S06]  /*a580*/  ULOP3.LUT UR4, URZ, UR4, URZ, 0x33, !UPT ;  /* 0x00000004ff047292 */ /* 0x000fcc000f8e33ff */
[----:B------:R-:W-:-:S04]  /*a590*/  IMAD.U32 R2, RZ, RZ, UR4 ;  /* 0x00000004ff027e24 */ /* 0x000fc8000f8e00ff */
[----:B------:R-:W1:Y:S02]  /*a5a0*/  REDUX UR7, R2 ;  /* 0x00000000020773c4 */ /* 0x000e640000000000 */
[----:B------:R2:W-:Y:S01]  /*a5b0*/  UTCATOMSWS.AND URZ, UR4 ;  /* 0x0000000400ff79e3 */ /* 0x0005e20008000000 */
[----:B0-----:R-:W-:Y:S01]  /*a5c0*/  ISETP.EQ.U32.AND P0, PT, R0, UR5, PT ;  /* 0x0000000500007c0c */ /* 0x001fe2000bf02070 */
[----:B-1----:R-:W-:-:S12]  /*a5d0*/  IMAD.U32 R0, RZ, RZ, UR7 ;  /* 0x00000007ff007e24 */ /* 0x002fd8000f8e00ff */
[----:B------:R2:W-:Y:S01]  /*a5e0*/  @P0 ATOMS.AND RZ, [UR6], R0 ;  /* 0x00000000ffff098c */ /* 0x0005e2000a800006 */
[----:B------:R-:W-:Y:S05]  /*a5f0*/  BRA `(.L_x_13) ;  /* 0x0000000000147947 */ /* 0x000fea0003800000 */
.L_x_15:
[----:B------:R-:W-:-:S07]  /*a600*/  MOV R2, 0xa620 ;  /* 0x0000a62000027802 */ /* 0x000fce0000000f00 */
[----:B------:R-:W-:Y:S05]  /*a610*/  CALL.REL.NOINC `($__internal_0_$__cuda_sm10x_tcgen05_guardrail_trap_col_being_dealloced_not_returned_by_alloc) ;  /* 0x00000000002c7944 */ /* 0x000fea0003c00000 */
[----:B------:R-:W-:Y:S05]  /*a620*/  BRA `(.L_x_13) ;  /* 0x0000000000087947 */ /* 0x000fea0003800000 */
.L_x_14:
[----:B------:R-:W-:-:S07]  /*a630*/  MOV R2, 0xa650 ;  /* 0x0000a65000027802 */ /* 0x000fce0000000f00 */
[----:B------:R-:W-:Y:S05]  /*a640*/  CALL.REL.NOINC `($__internal_2_$__cuda_sm10x_tcgen05_guardrail_trap_unallocated_columns_being_dealloced) ;  /* 0x0000000000387944 */ /* 0x000fea0003c00000 */
.L_x_13:
[----:B------:R-:W-:Y:S01]  /*a650*/  NOP ;  /* 0x0000000000007918 */ /* 0x000fe20000000000 */
[----:B--2---:R-:W-:Y:S05]  /*a660*/  EXIT ;  /* 0x000000000000794d */ /* 0x004fea0003800000 */
.L_x_8:
[----:B------:R-:W0:Y:S02]  /*a670*/  SYNCS.PHASECHK.TRANS64.TRYWAIT P2, [UR12], R6 ;  /* 0x00000006ff0075a7 */ /* 0x000e24000804110c */
[----:B0-----:R-:W-:Y:S05]  /*a680*/  @!P2 BRA `(.L_x_8) ;  /* 0xfffffffc00f8a947 */ /* 0x001fea000383ffff */
[----:B------:R-:W-:Y:S05]  /*a690*/  BRA `(.L_x_16) ;  /* 0xffffffc400707947 */ /* 0x000fea000383ffff */
.L_x_12:
[----:B------:R-:W0:Y:S02]  /*a6a0*/  SYNCS.PHASECHK.TRANS64.TRYWAIT P0, [UR12], R0 ;  /* 0x00000000ff0075a7 */ /* 0x000e24000800110c */
[----:B0-----:R-:W-:Y:S05]  /*a6b0*/  @!P0 BRA `(.L_x_12) ;  /* 0xfffffffc00f88947 */ /* 0x001fea000383ffff */
[----:B------:R-:W-:Y:S05]  /*a6c0*/  BRA `(.L_x_11) ;  /* 0xfffffff000e07947 */ /* 0x000fea000383ffff */
        .weak           $__internal_0_$__cuda_sm10x_tcgen05_guardrail_trap_col_being_dealloced_not_returned_by_alloc
        .type           $__internal_0_$__cuda_sm10x_tcgen05_guardrail_trap_col_being_dealloced_not_returned_by_alloc,@function
        .size           $__internal_0_$__cuda_sm10x_tcgen05_guardrail_trap_col_being_dealloced_not_returned_by_alloc,($__internal_1_$__cuda_sm10x_tcgen05_guardrail_trap_phase_invalid_during_alloc - $__internal_0_$__cuda_sm10x_tcgen05_guardrail_trap_col_being_dealloced_not_returned_by_alloc)
$__internal_0_$__cuda_sm10x_tcgen05_guardrail_trap_col_being_dealloced_not_returned_by_alloc:
[----:B------:R-:W-:Y:S05]  /*a6d0*/  BPT.TRAP 0x1 ;  /* 0x000000040000795c */ /* 0x000fea0000300000 */
[----:B------:R-:W-:-:S04]  /*a6e0*/  IMAD.MOV.U32 R3, RZ, RZ, 0x0 ;  /* 0x00000000ff037424 */ /* 0x000fc800078e00ff */
[----:B------:R-:W-:Y:S05]  /*a6f0*/  RET.REL.NODEC R2 `(matmul_kernel) ;  /* 0xffffff5802407950 */ /* 0x000fea0003c3ffff */
        .weak           $__internal_1_$__cuda_sm10x_tcgen05_guardrail_trap_phase_invalid_during_alloc
        .type           $__internal_1_$__cuda_sm10x_tcgen05_guardrail_trap_phase_invalid_during_alloc,@function
        .size           $__internal_1_$__cuda_sm10x_tcgen05_guardrail_trap_phase_invalid_during_alloc,($__internal_2_$__cuda_sm10x_tcgen05_guardrail_trap_unallocated_columns_being_dealloced - $__internal_1_$__cuda_sm10x_tcgen05_guardrail_trap_phase_invalid_during_alloc)
$__internal_1_$__cuda_sm10x_tcgen05_guardrail_trap_phase_invalid_during_alloc:
[----:B------:R-:W-:Y:S05]  /*a700*/  BPT.TRAP 0x1 ;  /* 0x000000040000795c */ /* 0x000fea0000300000 */
[----:B------:R-:W-:-:S04]  /*a710*/  IMAD.MOV.U32 R3, RZ, RZ, 0x0 ;  /* 0x00000000ff037424 */ /* 0x000fc800078e00ff */
[----:B------:R-:W-:Y:S05]  /*a720*/  RET.REL.NODEC R2 `(matmul_kernel) ;  /* 0xffffff5802347950 */ /* 0x000fea0003c3ffff */
        .weak           $__internal_2_$__cuda_sm10x_tcgen05_guardrail_trap_unallocated_columns_being_dealloced
        .type           $__internal_2_$__cuda_sm10x_tcgen05_guardrail_trap_unallocated_columns_being_dealloced,@function
        .size           $__internal_2_$__cuda_sm10x_tcgen05_guardrail_trap_unallocated_columns_being_dealloced,(.L_x_20 - $__internal_2_$__cuda_sm10x_tcgen05_guardrail_trap_unallocated_columns_being_dealloced)
$__internal_2_$__cuda_sm10x_tcgen05_guardrail_trap_unallocated_columns_being_dealloced:
[----:B------:R-:W-:Y:S05]  /*a730*/  BPT.TRAP 0x1 ;  /* 0x000000040000795c */ /* 0x000fea0000300000 */
[----:B------:R-:W-:-:S04]  /*a740*/  IMAD.MOV.U32 R3, RZ, RZ, 0x0 ;  /* 0x00000000ff037424 */ /* 0x000fc800078e00ff */
[----:B------:R-:W-:Y:S05]  /*a750*/  RET.REL.NODEC R2 `(matmul_kernel) ;  /* 0xffffff5802287950 */ /* 0x000fea0003c3ffff */
.L_x_17:
[----:B------:R-:W-:-:S00]  /*a760*/  BRA `(.L_x_17) ;  /* 0xfffffffc00fc7947 */ /* 0x000fc0000383ffff */
[----:B------:R-:W-:-:S00]  /*a770*/  NOP ;  /* 0x0000000000007918 */ /* 0x000fc00000000000 */
        /* <DEDUP_REMOVED lines=8> */
.L_x_20:


//--------------------- .nv.shared.matmul_kernel  --------------------------
	.section	.nv.shared.matmul_kernel,"aw",@nobits
	.sectionflags	@""
	.align	16
	.zero		1024


//--------------------- .nv.shared.reserved.0     --------------------------
	.section	.nv.shared.reserved.0,"aw",@nobits
	.align	8
	.weak		__nv_reservedSMEM_offset_0_alias
	.size		__nv_reservedSMEM_offset_0_alias, 0, 64
	.other		__nv_reservedSMEM_offset_0_alias,@"STO_CUDA_RESERVED_SHARED STV_DEFAULT"
__nv_reservedSMEM_offset_0_alias:
	.zero		0
.nv.shared.reserved.0:
	.zero		64
	.weak		__nv_reservedSMEM_allocation_phase
	.type		__nv_reservedSMEM_allocation_phase,@object
	.size		__nv_reservedSMEM_allocation_phase,(.L_0 - __nv_reservedSMEM_allocation_phase)
__nv_reservedSMEM_allocation_phase:
	.zero		1
.L_0:
	.zero		7
	.weak		__nv_reservedSMEM_devtool_atexit_pc
	.type		__nv_reservedSMEM_devtool_atexit_pc,@object
	.size		__nv_reservedSMEM_devtool_atexit_pc,(__nv_reservedSMEM_allocation_mask - __nv_reservedSMEM_devtool_atexit_pc)
__nv_reservedSMEM_devtool_atexit_pc:
	.zero		8
	.weak		__nv_reservedSMEM_allocation_mask
	.type		__nv_reservedSMEM_allocation_mask,@object
	.size		__nv_reservedSMEM_allocation_mask,(.L_2 - __nv_reservedSMEM_allocation_mask)
__nv_reservedSMEM_allocation_mask:
	.zero		4
.L_2:


//--------------------- .nv.constant0.matmul_kernel --------------------------
	.section	.nv.constant0.matmul_kernel,"a",@progbits
	.sectionflags	@""
	.align	4
.nv.constant0.matmul_kernel:
	.zero		976


//--------------------- SYMBOLS --------------------------

	.type		.nv.reservedSmem.offset0,@object
	.size		.nv.reservedSmem.offset0,0x4
	.type		.nv.reservedSmem.cap,@object
	.size		.nv.reservedSmem.cap,0x4
